	.target	sm_90a

	.elftype	@"ET_EXEC"


//--------------------- .note.nv.tkinfo           --------------------------
	.section	.note.nv.tkinfo,"",@"SHT_NOTE"
	.sectionflags	@"SHF_NOTE_NV_TKINFO"
	.tkinfo
        /*0018*/ 	.word	0x00000002
        /*0030*/ 	.string	""
        /*0030*/ 	.string	"ptxas"
        /*0030*/ 	.string	"Cuda compilation tools, release 13.0, V13.0.88"
        /*0030*/ 	.string	"Build cuda_13.0.r13.0/compiler.36424714_0"
        /*0030*/ 	.string	"-arch sm_90a -m 64 "



//--------------------- .note.nv.cuinfo           --------------------------
	.section	.note.nv.cuinfo,"",@"SHT_NOTE"
	.sectionflags	@"SHF_NOTE_NV_CUINFO"
        /*0018*/ 	.short	0x0002
        /*001a*/ 	.short	0x005a
        /*001c*/ 	.short	0x0082
	.zero		2


//--------------------- .nv.info                  --------------------------
	.section	.nv.info,"",@"SHT_CUDA_INFO"
	.align	4


	//----- nvinfo : EIATTR_REGCOUNT
	.align		4
        /*0000*/ 	.byte	0x04, 0x2f
        /*0002*/ 	.short	(.L_15 - .L_14)
	.align		4
.L_14:
        /*0004*/ 	.word	index@(_ZN7cutlass13device_kernelINS_4gemm6kernel13GemmUniversalIN4cute5tupleIJiiiiEEENS1_10collective13CollectiveMmaINS1_34MainloopSm90TmaGmmaWarpSpecializedILi34ENS5_IJNS4_1CILi1EEESB_SB_EEENS1_35KernelTmaWarpSpecializedCooperativeEEENS5_IJNSA_ILi128EEENSA_ILi80EEENSA_ILi16EEEEEENS_6half_tENS5_IJlSB_lEEESJ_SK_NS4_8TiledMMAINS4_8MMA_AtomIJNS4_4SM904GMMA25MMA_64x16x16_F32F16F16_SSILNSO_5MajorE0ELSQ_0ELNSO_7ScaleInE1ELSR_1EEEEEENS4_6LayoutINS5_IJNSA_ILi2EEESB_SB_EEENS5_IJSB_NSA_ILi0EEESX_EEEEENS5_IJNS4_10UnderscoreES10_S10_EEEEENS4_13SM90_TMA_LOADENS4_14ComposedLayoutINS4_7SwizzleILi1ELi4ELi3EEENS4_18smem_ptr_flag_bitsILi16EEENSU_INS5_IJNSA_ILi8EEESH_EEENS5_IJSH_SB_EEEEEEEvNS4_8identityES13_S1D_vS1E_EENS_8epilogue10collective6detail29Sm90TmaWarpSpecializedAdapterINS1H_15DefaultEpilogueISJ_SK_SK_NS1G_6thread17LinearCombinationISJ_Li1EffLNS1L_9ScaleType4KindE0ELNS_15FloatRoundStyleE2ESJ_EENS1_15EpilogueDefaultEEEEEvvEEEEvNT_6ParamsE)
        /*0008*/ 	.word	0x000000a8


	//----- nvinfo : EIATTR_FRAME_SIZE
	.align		4
.L_15:
        /*000c*/ 	.byte	0x04, 0x11
        /*000e*/ 	.short	(.L_17 - .L_16)
	.align		4
.L_16:
        /*0010*/ 	.word	index@(_ZN7cutlass13device_kernelINS_4gemm6kernel13GemmUniversalIN4cute5tupleIJiiiiEEENS1_10collective13CollectiveMmaINS1_34MainloopSm90TmaGmmaWarpSpecializedILi34ENS5_IJNS4_1CILi1EEESB_SB_EEENS1_35KernelTmaWarpSpecializedCooperativeEEENS5_IJNSA_ILi128EEENSA_ILi80EEENSA_ILi16EEEEEENS_6half_tENS5_IJlSB_lEEESJ_SK_NS4_8TiledMMAINS4_8MMA_AtomIJNS4_4SM904GMMA25MMA_64x16x16_F32F16F16_SSILNSO_5MajorE0ELSQ_0ELNSO_7ScaleInE1ELSR_1EEEEEENS4_6LayoutINS5_IJNSA_ILi2EEESB_SB_EEENS5_IJSB_NSA_ILi0EEESX_EEEEENS5_IJNS4_10UnderscoreES10_S10_EEEEENS4_13SM90_TMA_LOADENS4_14ComposedLayoutINS4_7SwizzleILi1ELi4ELi3EEENS4_18smem_ptr_flag_bitsILi16EEENSU_INS5_IJNSA_ILi8EEESH_EEENS5_IJSH_SB_EEEEEEEvNS4_8identityES13_S1D_vS1E_EENS_8epilogue10collective6detail29Sm90TmaWarpSpecializedAdapterINS1H_15DefaultEpilogueISJ_SK_SK_NS1G_6thread17LinearCombinationISJ_Li1EffLNS1L_9ScaleType4KindE0ELNS_15FloatRoundStyleE2ESJ_EENS1_15EpilogueDefaultEEEEEvvEEEEvNT_6ParamsE)
        /*0014*/ 	.word	0x00000000


	//----- nvinfo : EIATTR_MIN_STACK_SIZE
	.align		4
.L_17:
        /*0018*/ 	.byte	0x04, 0x12
        /*001a*/ 	.short	(.L_19 - .L_18)
	.align		4
.L_18:
        /*001c*/ 	.word	index@(_ZN7cutlass13device_kernelINS_4gemm6kernel13GemmUniversalIN4cute5tupleIJiiiiEEENS1_10collective13CollectiveMmaINS1_34MainloopSm90TmaGmmaWarpSpecializedILi34ENS5_IJNS4_1CILi1EEESB_SB_EEENS1_35KernelTmaWarpSpecializedCooperativeEEENS5_IJNSA_ILi128EEENSA_ILi80EEENSA_ILi16EEEEEENS_6half_tENS5_IJlSB_lEEESJ_SK_NS4_8TiledMMAINS4_8MMA_AtomIJNS4_4SM904GMMA25MMA_64x16x16_F32F16F16_SSILNSO_5MajorE0ELSQ_0ELNSO_7ScaleInE1ELSR_1EEEEEENS4_6LayoutINS5_IJNSA_ILi2EEESB_SB_EEENS5_IJSB_NSA_ILi0EEESX_EEEEENS5_IJNS4_10UnderscoreES10_S10_EEEEENS4_13SM90_TMA_LOADENS4_14ComposedLayoutINS4_7SwizzleILi1ELi4ELi3EEENS4_18smem_ptr_flag_bitsILi16EEENSU_INS5_IJNSA_ILi8EEESH_EEENS5_IJSH_SB_EEEEEEEvNS4_8identityES13_S1D_vS1E_EENS_8epilogue10collective6detail29Sm90TmaWarpSpecializedAdapterINS1H_15DefaultEpilogueISJ_SK_SK_NS1G_6thread17LinearCombinationISJ_Li1EffLNS1L_9ScaleType4KindE0ELNS_15FloatRoundStyleE2ESJ_EENS1_15EpilogueDefaultEEEEEvvEEEEvNT_6ParamsE)
        /*0020*/ 	.word	0x00000000
.L_19:


//--------------------- .nv.compat                --------------------------
	.section	.nv.compat,"",@"SHT_CUDA_COMPAT_INFO"
	.align	4
        /*0000*/ 	.byte	0x02, 0x09, 0x01, 0x00, 0x02, 0x02, 0x04, 0x00, 0x02, 0x05, 0x05, 0x00, 0x03, 0x07, 0x01, 0x01
        /*0010*/ 	.byte	0x02, 0x03, 0x01, 0x00, 0x02, 0x06, 0x01, 0x00, 0x04, 0x0b, 0x08, 0x00, 0x00, 0x00, 0x00, 0x00
        /*0020*/ 	.byte	0x00, 0x00, 0x00, 0x00


//--------------------- .nv.info._ZN7cutlass13device_kernelINS_4gemm6kernel13GemmUniversalIN4cute5tupleIJiiiiEEENS1_10collective13CollectiveMmaINS1_34MainloopSm90TmaGmmaWarpSpecializedILi34ENS5_IJNS4_1CILi1EEESB_SB_EEENS1_35KernelTmaWarpSpecializedCooperativeEEENS5_IJNSA_ILi128EEENSA_ILi80EEENSA_ILi16EEEEEENS_6half_tENS5_IJlSB_lEEESJ_SK_NS4_8TiledMMAINS4_8MMA_AtomIJNS4_4SM904GMMA25MMA_64x16x16_F32F16F16_SSILNSO_5MajorE0ELSQ_0ELNSO_7ScaleInE1ELSR_1EEEEEENS4_6LayoutINS5_IJNSA_ILi2EEESB_SB_EEENS5_IJSB_NSA_ILi0EEESX_EEEEENS5_IJNS4_10UnderscoreES10_S10_EEEEENS4_13SM90_TMA_LOADENS4_14ComposedLayoutINS4_7SwizzleILi1ELi4ELi3EEENS4_18smem_ptr_flag_bitsILi16EEENSU_INS5_IJNSA_ILi8EEESH_EEENS5_IJSH_SB_EEEEEEEvNS4_8identityES13_S1D_vS1E_EENS_8epilogue10collective6detail29Sm90TmaWarpSpecializedAdapterINS1H_15DefaultEpilogueISJ_SK_SK_NS1G_6thread17LinearCombinationISJ_Li1EffLNS1L_9ScaleType4KindE0ELNS_15FloatRoundStyleE2ESJ_EENS1_15EpilogueDefaultEEEEEvvEEEEvNT_6ParamsE --------------------------
	.section	.nv.info._ZN7cutlass13device_kernelINS_4gemm6kernel13GemmUniversalIN4cute5tupleIJiiiiEEENS1_10collective13CollectiveMmaINS1_34MainloopSm90TmaGmmaWarpSpecializedILi34ENS5_IJNS4_1CILi1EEESB_SB_EEENS1_35KernelTmaWarpSpecializedCooperativeEEENS5_IJNSA_ILi128EEENSA_ILi80EEENSA_ILi16EEEEEENS_6half_tENS5_IJlSB_lEEESJ_SK_NS4_8TiledMMAINS4_8MMA_AtomIJNS4_4SM904GMMA25MMA_64x16x16_F32F16F16_SSILNSO_5MajorE0ELSQ_0ELNSO_7ScaleInE1ELSR_1EEEEEENS4_6LayoutINS5_IJNSA_ILi2EEESB_SB_EEENS5_IJSB_NSA_ILi0EEESX_EEEEENS5_IJNS4_10UnderscoreES10_S10_EEEEENS4_13SM90_TMA_LOADENS4_14ComposedLayoutINS4_7SwizzleILi1ELi4ELi3EEENS4_18smem_ptr_flag_bitsILi16EEENSU_INS5_IJNSA_ILi8EEESH_EEENS5_IJSH_SB_EEEEEEEvNS4_8identityES13_S1D_vS1E_EENS_8epilogue10collective6detail29Sm90TmaWarpSpecializedAdapterINS1H_15DefaultEpilogueISJ_SK_SK_NS1G_6thread17LinearCombinationISJ_Li1EffLNS1L_9ScaleType4KindE0ELNS_15FloatRoundStyleE2ESJ_EENS1_15EpilogueDefaultEEEEEvvEEEEvNT_6ParamsE,"",@"SHT_CUDA_INFO"
	.sectionflags	@""
	.align	4


	//----- nvinfo : EIATTR_CUDA_API_VERSION
	.align		4
        /*0000*/ 	.byte	0x04, 0x37
        /*0002*/ 	.short	(.L_21 - .L_20)
.L_20:
        /*0004*/ 	.word	0x00000082


	//----- nvinfo : EIATTR_KPARAM_INFO
	.align		4
.L_21:
        /*0008*/ 	.byte	0x04, 0x17
        /*000a*/ 	.short	(.L_23 - .L_22)
.L_22:
        /*000c*/ 	.word	0x00000000
        /*0010*/ 	.short	0x0000
        /*0012*/ 	.short	0x0070
        /*0014*/ 	.byte	0x00, 0xf0, 0x01, 0x10


	//----- nvinfo : EIATTR_SPARSE_MMA_MASK
	.align		4
.L_23:
        /*0018*/ 	.byte	0x03, 0x50
        /*001a*/ 	.short	0x0000


	//----- nvinfo : EIATTR_MAXREG_COUNT
	.align		4
        /*001c*/ 	.byte	0x03, 0x1b
        /*001e*/ 	.short	0x00a8


	//----- nvinfo : EIATTR_NUM_BARRIERS
	.align		4
        /*0020*/ 	.byte	0x02, 0x4c
        /*0022*/ 	.byte	0x01
	.zero		1


	//----- nvinfo : EIATTR_EXTERNS
	.align		4
        /*0024*/ 	.byte	0x04, 0x0f
        /*0026*/ 	.short	(.L_25 - .L_24)


	//   ....[0]....
	.align		4
.L_24:
        /*0028*/ 	.word	index@(__assertfail)


	//----- nvinfo : EIATTR_MERCURY_ISA_VERSION
	.align		4
.L_25:
        /*002c*/ 	.byte	0x03, 0x5f
        /*002e*/ 	.short	0x0101


	//----- nvinfo : EIATTR_INT_WARP_WIDE_INSTR_OFFSETS
	.align		4
        /*0030*/ 	.byte	0x04, 0x31
        /*0032*/ 	.short	(.L_27 - .L_26)


	//   ....[0]....
.L_26:
        /*0034*/ 	.word	0x000007e0


	//   ....[1]....
        /*0038*/ 	.word	0x000007f0


	//   ....[2]....
        /*003c*/ 	.word	0x000008b0


	//----- nvinfo : EIATTR_COOP_GROUP_MASK_REGIDS
	.align		4
.L_27:
        /*0040*/ 	.byte	0x04, 0x29
        /*0042*/ 	.short	(.L_29 - .L_28)


	//   ....[0]....
.L_28:
        /*0044*/ 	.word	0xffffffff


	//   ....[1]....
        /*0048*/ 	.word	0xffffffff


	//   ....[2]....
        /*004c*/ 	.word	0xffffffff


	//   ....[3]....
        /*0050*/ 	.word	0xffffffff


	//   ....[4]....
        /*0054*/ 	.word	0xffffffff


	//----- nvinfo : EIATTR_COOP_GROUP_INSTR_OFFSETS
	.align		4
.L_29:
        /*0058*/ 	.byte	0x04, 0x28
        /*005a*/ 	.short	(.L_31 - .L_30)


	//   ....[0]....
.L_30:
        /*005c*/ 	.word	0x00000060


	//   ....[1]....
        /*0060*/ 	.word	0x00000070


	//   ....[2]....
        /*0064*/ 	.word	0x00000130


	//   ....[3]....
        /*0068*/ 	.word	0x000006b0


	//   ....[4]....
        /*006c*/ 	.word	0x000015b0


	//----- nvinfo : EIATTR_REG_RECONFIG
	.align		4
.L_31:
        /*0070*/ 	.byte	0x01, 0x54
	.zero		2


	//----- nvinfo : EIATTR_SYSCALL_OFFSETS
	.align		4
        /*0074*/ 	.byte	0x04, 0x46
        /*0076*/ 	.short	(.L_33 - .L_32)


	//   ....[0]....
.L_32:
        /*0078*/ 	.word	0x000017a0


	//----- nvinfo : EIATTR_MBARRIER_INSTR_OFFSETS
	.align		4
.L_33:
        /*007c*/ 	.byte	0x04, 0x39
        /*007e*/ 	.short	(.L_35 - .L_34)


	//   ....[0]....
.L_34:
        /*0080*/ 	.word	0x00000250
        /*0084*/ 	.word	0x000000ff
        /*0088*/ 	.word	0x00000000
        /*008c*/ 	.short	0x0100
        /*008e*/ 	.byte	0x08
	.zero		1


	//   ....[1]....
        /*0090*/ 	.word	0x00000260
        /*0094*/ 	.word	0x000000ff
        /*0098*/ 	.word	0x00000110
        /*009c*/ 	.short	0x0100
        /*009e*/ 	.byte	0x08
	.zero		1


	//   ....[2]....
        /*00a0*/ 	.word	0x00000270
        /*00a4*/ 	.word	0x000000ff
        /*00a8*/ 	.word	0x00000008
        /*00ac*/ 	.short	0x0100
        /*00ae*/ 	.byte	0x08
	.zero		1


	//   ....[3]....
        /*00b0*/ 	.word	0x00000280
        /*00b4*/ 	.word	0x000000ff
        /*00b8*/ 	.word	0x00000118
        /*00bc*/ 	.short	0x0100
        /*00be*/ 	.byte	0x08
	.zero		1


	//   ....[4]....
        /*00c0*/ 	.word	0x00000290
        /*00c4*/ 	.word	0x000000ff
        /*00c8*/ 	.word	0x00000010
        /*00cc*/ 	.short	0x0100
        /*00ce*/ 	.byte	0x08
	.zero		1


	//   ....[5]....
        /*00d0*/ 	.word	0x000002a0
        /*00d4*/ 	.word	0x000000ff
        /*00d8*/ 	.word	0x00000120
        /*00dc*/ 	.short	0x0100
        /*00de*/ 	.byte	0x08
	.zero		1


	//   ....[6]....
        /*00e0*/ 	.word	0x000002b0
        /*00e4*/ 	.word	0x000000ff
        /*00e8*/ 	.word	0x00000018
        /*00ec*/ 	.short	0x0100
        /*00ee*/ 	.byte	0x08
	.zero		1


	//   ....[7]....
        /*00f0*/ 	.word	0x000002c0
        /*00f4*/ 	.word	0x000000ff
        /*00f8*/ 	.word	0x00000128
        /*00fc*/ 	.short	0x0100
        /*00fe*/ 	.byte	0x08
	.zero		1


	//   ....[8]....
        /*0100*/ 	.word	0x000002d0
        /*0104*/ 	.word	0x000000ff
        /*0108*/ 	.word	0x00000020
        /*010c*/ 	.short	0x0100
        /*010e*/ 	.byte	0x08
	.zero		1


	//   ....[9]....
        /*0110*/ 	.word	0x000002e0
        /*0114*/ 	.word	0x000000ff
        /*0118*/ 	.word	0x00000130
        /*011c*/ 	.short	0x0100
        /*011e*/ 	.byte	0x08
	.zero		1


	//   ....[10]....
        /*0120*/ 	.word	0x000002f0
        /*0124*/ 	.word	0x000000ff
        /*0128*/ 	.word	0x00000028
        /*012c*/ 	.short	0x0100
        /*012e*/ 	.byte	0x08
	.zero		1


	//   ....[11]....
        /*0130*/ 	.word	0x00000300
        /*0134*/ 	.word	0x000000ff
        /*0138*/ 	.word	0x00000138
        /*013c*/ 	.short	0x0100
        /*013e*/ 	.byte	0x08
	.zero		1


	//   ....[12]....
        /*0140*/ 	.word	0x00000310
        /*0144*/ 	.word	0x000000ff
        /*0148*/ 	.word	0x00000030
        /*014c*/ 	.short	0x0100
        /*014e*/ 	.byte	0x08
	.zero		1


	//   ....[13]....
        /*0150*/ 	.word	0x00000320
        /*0154*/ 	.word	0x000000ff
        /*0158*/ 	.word	0x00000140
        /*015c*/ 	.short	0x0100
        /*015e*/ 	.byte	0x08
	.zero		1


	//   ....[14]....
        /*0160*/ 	.word	0x00000330
        /*0164*/ 	.word	0x000000ff
        /*0168*/ 	.word	0x00000038
        /*016c*/ 	.short	0x0100
        /*016e*/ 	.byte	0x08
	.zero		1


	//   ....[15]....
        /*0170*/ 	.word	0x00000340
        /*0174*/ 	.word	0x000000ff
        /*0178*/ 	.word	0x00000148
        /*017c*/ 	.short	0x0100
        /*017e*/ 	.byte	0x08
	.zero		1


	//   ....[16]....
        /*0180*/ 	.word	0x00000350
        /*0184*/ 	.word	0x000000ff
        /*0188*/ 	.word	0x00000040
        /*018c*/ 	.short	0x0100
        /*018e*/ 	.byte	0x08
	.zero		1


	//   ....[17]....
        /*0190*/ 	.word	0x00000360
        /*0194*/ 	.word	0x000000ff
        /*0198*/ 	.word	0x00000150
        /*019c*/ 	.short	0x0100
        /*019e*/ 	.byte	0x08
	.zero		1


	//   ....[18]....
        /*01a0*/ 	.word	0x00000370
        /*01a4*/ 	.word	0x000000ff
        /*01a8*/ 	.word	0x00000048
        /*01ac*/ 	.short	0x0100
        /*01ae*/ 	.byte	0x08
	.zero		1


	//   ....[19]....
        /*01b0*/ 	.word	0x00000380
        /*01b4*/ 	.word	0x000000ff
        /*01b8*/ 	.word	0x00000158
        /*01bc*/ 	.short	0x0100
        /*01be*/ 	.byte	0x08
	.zero		1


	//   ....[20]....
        /*01c0*/ 	.word	0x00000390
        /*01c4*/ 	.word	0x000000ff
        /*01c8*/ 	.word	0x00000050
        /*01cc*/ 	.short	0x0100
        /*01ce*/ 	.byte	0x08
	.zero		1


	//   ....[21]....
        /*01d0*/ 	.word	0x000003a0
        /*01d4*/ 	.word	0x000000ff
        /*01d8*/ 	.word	0x00000160
        /*01dc*/ 	.short	0x0100
        /*01de*/ 	.byte	0x08
	.zero		1


	//   ....[22]....
        /*01e0*/ 	.word	0x000003b0
        /*01e4*/ 	.word	0x000000ff
        /*01e8*/ 	.word	0x00000058
        /*01ec*/ 	.short	0x0100
        /*01ee*/ 	.byte	0x08
	.zero		1


	//   ....[23]....
        /*01f0*/ 	.word	0x000003c0
        /*01f4*/ 	.word	0x000000ff
        /*01f8*/ 	.word	0x00000168
        /*01fc*/ 	.short	0x0100
        /*01fe*/ 	.byte	0x08
	.zero		1


	//   ....[24]....
        /*0200*/ 	.word	0x000003d0
        /*0204*/ 	.word	0x000000ff
        /*0208*/ 	.word	0x00000060
        /*020c*/ 	.short	0x0100
        /*020e*/ 	.byte	0x08
	.zero		1


	//   ....[25]....
        /*0210*/ 	.word	0x000003e0
        /*0214*/ 	.word	0x000000ff
        /*0218*/ 	.word	0x00000170
        /*021c*/ 	.short	0x0100
        /*021e*/ 	.byte	0x08
	.zero		1


	//   ....[26]....
        /*0220*/ 	.word	0x000003f0
        /*0224*/ 	.word	0x000000ff
        /*0228*/ 	.word	0x00000068
        /*022c*/ 	.short	0x0100
        /*022e*/ 	.byte	0x08
	.zero		1


	//   ....[27]....
        /*0230*/ 	.word	0x00000400
        /*0234*/ 	.word	0x000000ff
        /*0238*/ 	.word	0x00000178
        /*023c*/ 	.short	0x0100
        /*023e*/ 	.byte	0x08
	.zero		1


	//   ....[28]....
        /*0240*/ 	.word	0x00000410
        /*0244*/ 	.word	0x000000ff
        /*0248*/ 	.word	0x00000070
        /*024c*/ 	.short	0x0100
        /*024e*/ 	.byte	0x08
	.zero		1


	//   ....[29]....
        /*0250*/ 	.word	0x00000420
        /*0254*/ 	.word	0x000000ff
        /*0258*/ 	.word	0x00000180
        /*025c*/ 	.short	0x0100
        /*025e*/ 	.byte	0x08
	.zero		1


	//   ....[30]....
        /*0260*/ 	.word	0x00000430
        /*0264*/ 	.word	0x000000ff
        /*0268*/ 	.word	0x00000078
        /*026c*/ 	.short	0x0100
        /*026e*/ 	.byte	0x08
	.zero		1


	//   ....[31]....
        /*0270*/ 	.word	0x00000440
        /*0274*/ 	.word	0x000000ff
        /*0278*/ 	.word	0x00000188
        /*027c*/ 	.short	0x0100
        /*027e*/ 	.byte	0x08
	.zero		1


	//   ....[32]....
        /*0280*/ 	.word	0x00000450
        /*0284*/ 	.word	0x000000ff
        /*0288*/ 	.word	0x00000080
        /*028c*/ 	.short	0x0100
        /*028e*/ 	.byte	0x08
	.zero		1


	//   ....[33]....
        /*0290*/ 	.word	0x00000460
        /*0294*/ 	.word	0x000000ff
        /*0298*/ 	.word	0x00000190
        /*029c*/ 	.short	0x0100
        /*029e*/ 	.byte	0x08
	.zero		1


	//   ....[34]....
        /*02a0*/ 	.word	0x00000470
        /*02a4*/ 	.word	0x000000ff
        /*02a8*/ 	.word	0x00000088
        /*02ac*/ 	.short	0x0100
        /*02ae*/ 	.byte	0x08
	.zero		1


	//   ....[35]....
        /*02b0*/ 	.word	0x00000480
        /*02b4*/ 	.word	0x000000ff
        /*02b8*/ 	.word	0x00000198
        /*02bc*/ 	.short	0x0100
        /*02be*/ 	.byte	0x08
	.zero		1


	//   ....[36]....
        /*02c0*/ 	.word	0x00000490
        /*02c4*/ 	.word	0x000000ff
        /*02c8*/ 	.word	0x00000090
        /*02cc*/ 	.short	0x0100
        /*02ce*/ 	.byte	0x08
	.zero		1


	//   ....[37]....
        /*02d0*/ 	.word	0x000004a0
        /*02d4*/ 	.word	0x000000ff
        /*02d8*/ 	.word	0x000001a0
        /*02dc*/ 	.short	0x0100
        /*02de*/ 	.byte	0x08
	.zero		1


	//   ....[38]....
        /*02e0*/ 	.word	0x000004b0
        /*02e4*/ 	.word	0x000000ff
        /*02e8*/ 	.word	0x00000098
        /*02ec*/ 	.short	0x0100
        /*02ee*/ 	.byte	0x08
	.zero		1


	//   ....[39]....
        /*02f0*/ 	.word	0x000004c0
        /*02f4*/ 	.word	0x000000ff
        /*02f8*/ 	.word	0x000001a8
        /*02fc*/ 	.short	0x0100
        /*02fe*/ 	.byte	0x08
	.zero		1


	//   ....[40]....
        /*0300*/ 	.word	0x000004d0
        /*0304*/ 	.word	0x000000ff
        /*0308*/ 	.word	0x000000a0
        /*030c*/ 	.short	0x0100
        /*030e*/ 	.byte	0x08
	.zero		1


	//   ....[41]....
        /*0310*/ 	.word	0x000004e0
        /*0314*/ 	.word	0x000000ff
        /*0318*/ 	.word	0x000001b0
        /*031c*/ 	.short	0x0100
        /*031e*/ 	.byte	0x08
	.zero		1


	//   ....[42]....
        /*0320*/ 	.word	0x000004f0
        /*0324*/ 	.word	0x000000ff
        /*0328*/ 	.word	0x000000a8
        /*032c*/ 	.short	0x0100
        /*032e*/ 	.byte	0x08
	.zero		1


	//   ....[43]....
        /*0330*/ 	.word	0x00000500
        /*0334*/ 	.word	0x000000ff
        /*0338*/ 	.word	0x000001b8
        /*033c*/ 	.short	0x0100
        /*033e*/ 	.byte	0x08
	.zero		1


	//   ....[44]....
        /*0340*/ 	.word	0x00000510
        /*0344*/ 	.word	0x000000ff
        /*0348*/ 	.word	0x000000b0
        /*034c*/ 	.short	0x0100
        /*034e*/ 	.byte	0x08
	.zero		1


	//   ....[45]....
        /*0350*/ 	.word	0x00000520
        /*0354*/ 	.word	0x000000ff
        /*0358*/ 	.word	0x000001c0
        /*035c*/ 	.short	0x0100
        /*035e*/ 	.byte	0x08
	.zero		1


	//   ....[46]....
        /*0360*/ 	.word	0x00000530
        /*0364*/ 	.word	0x000000ff
        /*0368*/ 	.word	0x000000b8
        /*036c*/ 	.short	0x0100
        /*036e*/ 	.byte	0x08
	.zero		1


	//   ....[47]....
        /*0370*/ 	.word	0x00000540
        /*0374*/ 	.word	0x000000ff
        /*0378*/ 	.word	0x000001c8
        /*037c*/ 	.short	0x0100
        /*037e*/ 	.byte	0x08
	.zero		1


	//   ....[48]....
        /*0380*/ 	.word	0x00000550
        /*0384*/ 	.word	0x000000ff
        /*0388*/ 	.word	0x000000c0
        /*038c*/ 	.short	0x0100
        /*038e*/ 	.byte	0x08
	.zero		1


	//   ....[49]....
        /*0390*/ 	.word	0x00000560
        /*0394*/ 	.word	0x000000ff
        /*0398*/ 	.word	0x000001d0
        /*039c*/ 	.short	0x0100
        /*039e*/ 	.byte	0x08
	.zero		1


	//   ....[50]....
        /*03a0*/ 	.word	0x00000570
        /*03a4*/ 	.word	0x000000ff
        /*03a8*/ 	.word	0x000000c8
        /*03ac*/ 	.short	0x0100
        /*03ae*/ 	.byte	0x08
	.zero		1


	//   ....[51]....
        /*03b0*/ 	.word	0x00000580
        /*03b4*/ 	.word	0x000000ff
        /*03b8*/ 	.word	0x000001d8
        /*03bc*/ 	.short	0x0100
        /*03be*/ 	.byte	0x08
	.zero		1


	//   ....[52]....
        /*03c0*/ 	.word	0x00000590
        /*03c4*/ 	.word	0x000000ff
        /*03c8*/ 	.word	0x000000d0
        /*03cc*/ 	.short	0x0100
        /*03ce*/ 	.byte	0x08
	.zero		1


	//   ....[53]....
        /*03d0*/ 	.word	0x000005a0
        /*03d4*/ 	.word	0x000000ff
        /*03d8*/ 	.word	0x000001e0
        /*03dc*/ 	.short	0x0100
        /*03de*/ 	.byte	0x08
	.zero		1


	//   ....[54]....
        /*03e0*/ 	.word	0x000005b0
        /*03e4*/ 	.word	0x000000ff
        /*03e8*/ 	.word	0x000000d8
        /*03ec*/ 	.short	0x0100
        /*03ee*/ 	.byte	0x08
	.zero		1


	//   ....[55]....
        /*03f0*/ 	.word	0x000005c0
        /*03f4*/ 	.word	0x000000ff
        /*03f8*/ 	.word	0x000001e8
        /*03fc*/ 	.short	0x0100
        /*03fe*/ 	.byte	0x08
	.zero		1


	//   ....[56]....
        /*0400*/ 	.word	0x000005d0
        /*0404*/ 	.word	0x000000ff
        /*0408*/ 	.word	0x000000e0
        /*040c*/ 	.short	0x0100
        /*040e*/ 	.byte	0x08
	.zero		1


	//   ....[57]....
        /*0410*/ 	.word	0x000005e0
        /*0414*/ 	.word	0x000000ff
        /*0418*/ 	.word	0x000001f0
        /*041c*/ 	.short	0x0100
        /*041e*/ 	.byte	0x08
	.zero		1


	//   ....[58]....
        /*0420*/ 	.word	0x000005f0
        /*0424*/ 	.word	0x000000ff
        /*0428*/ 	.word	0x000000e8
        /*042c*/ 	.short	0x0100
        /*042e*/ 	.byte	0x08
	.zero		1


	//   ....[59]....
        /*0430*/ 	.word	0x00000600
        /*0434*/ 	.word	0x000000ff
        /*0438*/ 	.word	0x000001f8
        /*043c*/ 	.short	0x0100
        /*043e*/ 	.byte	0x08
	.zero		1


	//   ....[60]....
        /*0440*/ 	.word	0x00000610
        /*0444*/ 	.word	0x000000ff
        /*0448*/ 	.word	0x000000f0
        /*044c*/ 	.short	0x0100
        /*044e*/ 	.byte	0x08
	.zero		1


	//   ....[61]....
        /*0450*/ 	.word	0x00000620
        /*0454*/ 	.word	0x000000ff
        /*0458*/ 	.word	0x00000200
        /*045c*/ 	.short	0x0100
        /*045e*/ 	.byte	0x08
	.zero		1


	//   ....[62]....
        /*0460*/ 	.word	0x00000630
        /*0464*/ 	.word	0x000000ff
        /*0468*/ 	.word	0x000000f8
        /*046c*/ 	.short	0x0100
        /*046e*/ 	.byte	0x08
	.zero		1


	//   ....[63]....
        /*0470*/ 	.word	0x00000640
        /*0474*/ 	.word	0x000000ff
        /*0478*/ 	.word	0x00000208
        /*047c*/ 	.short	0x0100
        /*047e*/ 	.byte	0x08
	.zero		1


	//   ....[64]....
        /*0480*/ 	.word	0x00000650
        /*0484*/ 	.word	0x000000ff
        /*0488*/ 	.word	0x00000100
        /*048c*/ 	.short	0x0100
        /*048e*/ 	.byte	0x08
	.zero		1


	//   ....[65]....
        /*0490*/ 	.word	0x00000660
        /*0494*/ 	.word	0x000000ff
        /*0498*/ 	.word	0x00000210
        /*049c*/ 	.short	0x0100
        /*049e*/ 	.byte	0x08
	.zero		1


	//   ....[66]....
        /*04a0*/ 	.word	0x00000670
        /*04a4*/ 	.word	0x000000ff
        /*04a8*/ 	.word	0x00000108
        /*04ac*/ 	.short	0x0100
        /*04ae*/ 	.byte	0x08
	.zero		1


	//   ....[67]....
        /*04b0*/ 	.word	0x00000680
        /*04b4*/ 	.word	0x000000ff
        /*04b8*/ 	.word	0x00000218
        /*04bc*/ 	.short	0x0100
        /*04be*/ 	.byte	0x08
	.zero		1


	//   ....[68]....
        /*04c0*/ 	.word	0x00000930
        /*04c4*/ 	.word	0x000000ff
        /*04c8*/ 	.word	0x00000230
        /*04cc*/ 	.short	0x0100
        /*04ce*/ 	.byte	0x08
	.zero		1


	//   ....[69]....
        /*04d0*/ 	.word	0x000009b0
        /*04d4*/ 	.word	0x000000ff
        /*04d8*/ 	.word	0x00000238
        /*04dc*/ 	.short	0x0100
        /*04de*/ 	.byte	0x08
	.zero		1


	//   ....[70]....
        /*04e0*/ 	.word	0x00001820
        /*04e4*/ 	.word	0x00000003
        /*04e8*/ 	.word	0x00000000
        /*04ec*/ 	.short	0x010a
        /*04ee*/ 	.byte	0x3f
	.zero		1


	//   ....[71]....
        /*04f0*/ 	.word	0x00001880
        /*04f4*/ 	.word	0x00000003
        /*04f8*/ 	.word	0x00000000
        /*04fc*/ 	.short	0x010a
        /*04fe*/ 	.byte	0x3f
	.zero		1


	//   ....[72]....
        /*0500*/ 	.word	0x00001bc0
        /*0504*/ 	.word	0x000000ff
        /*0508*/ 	.word	0x00000000
        /*050c*/ 	.short	0x010a
        /*050e*/ 	.byte	0x04
	.zero		1


	//   ....[73]....
        /*0510*/ 	.word	0x00001c00
        /*0514*/ 	.word	0x000000ff
        /*0518*/ 	.word	0x00000000
        /*051c*/ 	.short	0x010a
        /*051e*/ 	.byte	0x04
	.zero		1


	//   ....[74]....
        /*0520*/ 	.word	0x00001e80
        /*0524*/ 	.word	0x000000ff
        /*0528*/ 	.word	0x00000000
        /*052c*/ 	.short	0x0101
        /*052e*/ 	.byte	0x04
	.zero		1


	//   ....[75]....
        /*0530*/ 	.word	0x00002030
        /*0534*/ 	.word	0x000000ff
        /*0538*/ 	.word	0x00000000
        /*053c*/ 	.short	0x0101
        /*053e*/ 	.byte	0x06
	.zero		1


	//   ....[76]....
        /*0540*/ 	.word	0x00005b70
        /*0544*/ 	.word	0x0000000e
        /*0548*/ 	.word	0x00000110
        /*054c*/ 	.short	0x010a
        /*054e*/ 	.byte	0x3f
	.zero		1


	//   ....[77]....
        /*0550*/ 	.word	0x00005f00
        /*0554*/ 	.word	0x00000006
        /*0558*/ 	.word	0x00000238
        /*055c*/ 	.short	0x0101
        /*055e*/ 	.byte	0x3f
	.zero		1


	//   ....[78]....
        /*0560*/ 	.word	0x00006620
        /*0564*/ 	.word	0x00000007
        /*0568*/ 	.word	0x00000000
        /*056c*/ 	.short	0x010a
        /*056e*/ 	.byte	0x3f
	.zero		1


	//   ....[79]....
        /*0570*/ 	.word	0x000066a0
        /*0574*/ 	.word	0x00000009
        /*0578*/ 	.word	0x00000000
        /*057c*/ 	.short	0x010a
        /*057e*/ 	.byte	0x3f
	.zero		1


	//   ....[80]....
        /*0580*/ 	.word	0x00006730
        /*0584*/ 	.word	0x00000006
        /*0588*/ 	.word	0x00000000
        /*058c*/ 	.short	0x010a
        /*058e*/ 	.byte	0x3f
	.zero		1


	//   ....[81]....
        /*0590*/ 	.word	0x000067c0
        /*0594*/ 	.word	0x00000009
        /*0598*/ 	.word	0x00000000
        /*059c*/ 	.short	0x010a
        /*059e*/ 	.byte	0x3f
	.zero		1


	//   ....[82]....
        /*05a0*/ 	.word	0x00006850
        /*05a4*/ 	.word	0x00000006
        /*05a8*/ 	.word	0x00000000
        /*05ac*/ 	.short	0x010a
        /*05ae*/ 	.byte	0x3f
	.zero		1


	//   ....[83]....
        /*05b0*/ 	.word	0x000068e0
        /*05b4*/ 	.word	0x00000009
        /*05b8*/ 	.word	0x00000000
        /*05bc*/ 	.short	0x010a
        /*05be*/ 	.byte	0x3f
	.zero		1


	//   ....[84]....
        /*05c0*/ 	.word	0x00006970
        /*05c4*/ 	.word	0x00000006
        /*05c8*/ 	.word	0x00000000
        /*05cc*/ 	.short	0x010a
        /*05ce*/ 	.byte	0x3f
	.zero		1


	//   ....[85]....
        /*05d0*/ 	.word	0x00006a00
        /*05d4*/ 	.word	0x00000009
        /*05d8*/ 	.word	0x00000000
        /*05dc*/ 	.short	0x010a
        /*05de*/ 	.byte	0x3f
	.zero		1


	//   ....[86]....
        /*05e0*/ 	.word	0x00006a90
        /*05e4*/ 	.word	0x00000006
        /*05e8*/ 	.word	0x00000000
        /*05ec*/ 	.short	0x010a
        /*05ee*/ 	.byte	0x3f
	.zero		1


	//   ....[87]....
        /*05f0*/ 	.word	0x00006b20
        /*05f4*/ 	.word	0x00000009
        /*05f8*/ 	.word	0x00000000
        /*05fc*/ 	.short	0x010a
        /*05fe*/ 	.byte	0x3f
	.zero		1


	//   ....[88]....
        /*0600*/ 	.word	0x00006bb0
        /*0604*/ 	.word	0x00000006
        /*0608*/ 	.word	0x00000000
        /*060c*/ 	.short	0x010a
        /*060e*/ 	.byte	0x3f
	.zero		1


	//   ....[89]....
        /*0610*/ 	.word	0x00006c40
        /*0614*/ 	.word	0x00000009
        /*0618*/ 	.word	0x00000000
        /*061c*/ 	.short	0x010a
        /*061e*/ 	.byte	0x3f
	.zero		1


	//   ....[90]....
        /*0620*/ 	.word	0x00006cd0
        /*0624*/ 	.word	0x00000006
        /*0628*/ 	.word	0x00000000
        /*062c*/ 	.short	0x010a
        /*062e*/ 	.byte	0x3f
	.zero		1


	//   ....[91]....
        /*0630*/ 	.word	0x00006d60
        /*0634*/ 	.word	0x00000009
        /*0638*/ 	.word	0x00000000
        /*063c*/ 	.short	0x010a
        /*063e*/ 	.byte	0x3f
	.zero		1


	//   ....[92]....
        /*0640*/ 	.word	0x00006df0
        /*0644*/ 	.word	0x00000006
        /*0648*/ 	.word	0x00000000
        /*064c*/ 	.short	0x010a
        /*064e*/ 	.byte	0x3f
	.zero		1


	//   ....[93]....
        /*0650*/ 	.word	0x00006e80
        /*0654*/ 	.word	0x00000009
        /*0658*/ 	.word	0x00000000
        /*065c*/ 	.short	0x010a
        /*065e*/ 	.byte	0x3f
	.zero		1


	//   ....[94]....
        /*0660*/ 	.word	0x00006f10
        /*0664*/ 	.word	0x00000006
        /*0668*/ 	.word	0x00000000
        /*066c*/ 	.short	0x010a
        /*066e*/ 	.byte	0x3f
	.zero		1


	//   ....[95]....
        /*0670*/ 	.word	0x00006fa0
        /*0674*/ 	.word	0x00000009
        /*0678*/ 	.word	0x00000000
        /*067c*/ 	.short	0x010a
        /*067e*/ 	.byte	0x3f
	.zero		1


	//   ....[96]....
        /*0680*/ 	.word	0x00007030
        /*0684*/ 	.word	0x00000006
        /*0688*/ 	.word	0x00000000
        /*068c*/ 	.short	0x010a
        /*068e*/ 	.byte	0x3f
	.zero		1


	//   ....[97]....
        /*0690*/ 	.word	0x000070c0
        /*0694*/ 	.word	0x00000009
        /*0698*/ 	.word	0x00000000
        /*069c*/ 	.short	0x010a
        /*069e*/ 	.byte	0x3f
	.zero		1


	//   ....[98]....
        /*06a0*/ 	.word	0x00007150
        /*06a4*/ 	.word	0x00000006
        /*06a8*/ 	.word	0x00000000
        /*06ac*/ 	.short	0x010a
        /*06ae*/ 	.byte	0x3f
	.zero		1


	//   ....[99]....
        /*06b0*/ 	.word	0x000071e0
        /*06b4*/ 	.word	0x00000009
        /*06b8*/ 	.word	0x00000000
        /*06bc*/ 	.short	0x010a
        /*06be*/ 	.byte	0x3f
	.zero		1


	//   ....[100]....
        /*06c0*/ 	.word	0x00007270
        /*06c4*/ 	.word	0x00000006
        /*06c8*/ 	.word	0x00000000
        /*06cc*/ 	.short	0x010a
        /*06ce*/ 	.byte	0x3f
	.zero		1


	//   ....[101]....
        /*06d0*/ 	.word	0x00007300
        /*06d4*/ 	.word	0x00000009
        /*06d8*/ 	.word	0x00000000
        /*06dc*/ 	.short	0x010a
        /*06de*/ 	.byte	0x3f
	.zero		1


	//   ....[102]....
        /*06e0*/ 	.word	0x00007390
        /*06e4*/ 	.word	0x00000006
        /*06e8*/ 	.word	0x00000000
        /*06ec*/ 	.short	0x010a
        /*06ee*/ 	.byte	0x3f
	.zero		1


	//   ....[103]....
        /*06f0*/ 	.word	0x00007420
        /*06f4*/ 	.word	0x00000009
        /*06f8*/ 	.word	0x00000000
        /*06fc*/ 	.short	0x010a
        /*06fe*/ 	.byte	0x3f
	.zero		1


	//   ....[104]....
        /*0700*/ 	.word	0x000074b0
        /*0704*/ 	.word	0x00000006
        /*0708*/ 	.word	0x00000000
        /*070c*/ 	.short	0x010a
        /*070e*/ 	.byte	0x3f
	.zero		1


	//   ....[105]....
        /*0710*/ 	.word	0x00007540
        /*0714*/ 	.word	0x00000009
        /*0718*/ 	.word	0x00000000
        /*071c*/ 	.short	0x010a
        /*071e*/ 	.byte	0x3f
	.zero		1


	//   ....[106]....
        /*0720*/ 	.word	0x000075d0
        /*0724*/ 	.word	0x00000006
        /*0728*/ 	.word	0x00000000
        /*072c*/ 	.short	0x010a
        /*072e*/ 	.byte	0x3f
	.zero		1


	//   ....[107]....
        /*0730*/ 	.word	0x00007660
        /*0734*/ 	.word	0x00000009
        /*0738*/ 	.word	0x00000000
        /*073c*/ 	.short	0x010a
        /*073e*/ 	.byte	0x3f
	.zero		1


	//   ....[108]....
        /*0740*/ 	.word	0x000076f0
        /*0744*/ 	.word	0x00000006
        /*0748*/ 	.word	0x00000000
        /*074c*/ 	.short	0x010a
        /*074e*/ 	.byte	0x3f
	.zero		1


	//   ....[109]....
        /*0750*/ 	.word	0x00007780
        /*0754*/ 	.word	0x00000009
        /*0758*/ 	.word	0x00000000
        /*075c*/ 	.short	0x010a
        /*075e*/ 	.byte	0x3f
	.zero		1


	//   ....[110]....
        /*0760*/ 	.word	0x00007810
        /*0764*/ 	.word	0x00000006
        /*0768*/ 	.word	0x00000000
        /*076c*/ 	.short	0x010a
        /*076e*/ 	.byte	0x3f
	.zero		1


	//   ....[111]....
        /*0770*/ 	.word	0x000078a0
        /*0774*/ 	.word	0x00000003
        /*0778*/ 	.word	0x00000000
        /*077c*/ 	.short	0x010a
        /*077e*/ 	.byte	0x3f
	.zero		1


	//   ....[112]....
        /*0780*/ 	.word	0x00007900
        /*0784*/ 	.word	0x00000003
        /*0788*/ 	.word	0x00000000
        /*078c*/ 	.short	0x010a
        /*078e*/ 	.byte	0x3f
	.zero		1


	//   ....[113]....
        /*0790*/ 	.word	0x00007960
        /*0794*/ 	.word	0x00000004
        /*0798*/ 	.word	0x00000000
        /*079c*/ 	.short	0x010a
        /*079e*/ 	.byte	0x3f
	.zero		1


	//   ....[114]....
        /*07a0*/ 	.word	0x00007a30
        /*07a4*/ 	.word	0x0000000e
        /*07a8*/ 	.word	0x00000110
        /*07ac*/ 	.short	0x010a
        /*07ae*/ 	.byte	0x3f
	.zero		1


	//   ....[115]....
        /*07b0*/ 	.word	0x00007b00
        /*07b4*/ 	.word	0x00000007
        /*07b8*/ 	.word	0x00000000
        /*07bc*/ 	.short	0x010a
        /*07be*/ 	.byte	0x3f
	.zero		1


	//   ....[116]....
        /*07c0*/ 	.word	0x00007b50
        /*07c4*/ 	.word	0x00000009
        /*07c8*/ 	.word	0x00000000
        /*07cc*/ 	.short	0x010a
        /*07ce*/ 	.byte	0x3f
	.zero		1


	//   ....[117]....
        /*07d0*/ 	.word	0x00007ba0
        /*07d4*/ 	.word	0x00000006
        /*07d8*/ 	.word	0x00000000
        /*07dc*/ 	.short	0x010a
        /*07de*/ 	.byte	0x3f
	.zero		1


	//   ....[118]....
        /*07e0*/ 	.word	0x00007bf0
        /*07e4*/ 	.word	0x00000009
        /*07e8*/ 	.word	0x00000000
        /*07ec*/ 	.short	0x010a
        /*07ee*/ 	.byte	0x3f
	.zero		1


	//   ....[119]....
        /*07f0*/ 	.word	0x00007c40
        /*07f4*/ 	.word	0x00000006
        /*07f8*/ 	.word	0x00000000
        /*07fc*/ 	.short	0x010a
        /*07fe*/ 	.byte	0x3f
	.zero		1


	//   ....[120]....
        /*0800*/ 	.word	0x00007c90
        /*0804*/ 	.word	0x00000009
        /*0808*/ 	.word	0x00000000
        /*080c*/ 	.short	0x010a
        /*080e*/ 	.byte	0x3f
	.zero		1


	//   ....[121]....
        /*0810*/ 	.word	0x00007ce0
        /*0814*/ 	.word	0x00000006
        /*0818*/ 	.word	0x00000000
        /*081c*/ 	.short	0x010a
        /*081e*/ 	.byte	0x3f
	.zero		1


	//   ....[122]....
        /*0820*/ 	.word	0x00007d30
        /*0824*/ 	.word	0x00000009
        /*0828*/ 	.word	0x00000000
        /*082c*/ 	.short	0x010a
        /*082e*/ 	.byte	0x3f
	.zero		1


	//   ....[123]....
        /*0830*/ 	.word	0x00007d80
        /*0834*/ 	.word	0x00000006
        /*0838*/ 	.word	0x00000000
        /*083c*/ 	.short	0x010a
        /*083e*/ 	.byte	0x3f
	.zero		1


	//   ....[124]....
        /*0840*/ 	.word	0x00007dd0
        /*0844*/ 	.word	0x00000009
        /*0848*/ 	.word	0x00000000
        /*084c*/ 	.short	0x010a
        /*084e*/ 	.byte	0x3f
	.zero		1


	//   ....[125]....
        /*0850*/ 	.word	0x00007e20
        /*0854*/ 	.word	0x00000006
        /*0858*/ 	.word	0x00000000
        /*085c*/ 	.short	0x010a
        /*085e*/ 	.byte	0x3f
	.zero		1


	//   ....[126]....
        /*0860*/ 	.word	0x00007e70
        /*0864*/ 	.word	0x00000009
        /*0868*/ 	.word	0x00000000
        /*086c*/ 	.short	0x010a
        /*086e*/ 	.byte	0x3f
	.zero		1


	//   ....[127]....
        /*0870*/ 	.word	0x00007ec0
        /*0874*/ 	.word	0x00000006
        /*0878*/ 	.word	0x00000000
        /*087c*/ 	.short	0x010a
        /*087e*/ 	.byte	0x3f
	.zero		1


	//   ....[128]....
        /*0880*/ 	.word	0x00007f10
        /*0884*/ 	.word	0x00000009
        /*0888*/ 	.word	0x00000000
        /*088c*/ 	.short	0x010a
        /*088e*/ 	.byte	0x3f
	.zero		1


	//   ....[129]....
        /*0890*/ 	.word	0x00007f60
        /*0894*/ 	.word	0x00000006
        /*0898*/ 	.word	0x00000000
        /*089c*/ 	.short	0x010a
        /*089e*/ 	.byte	0x3f
	.zero		1


	//   ....[130]....
        /*08a0*/ 	.word	0x00007fb0
        /*08a4*/ 	.word	0x00000009
        /*08a8*/ 	.word	0x00000000
        /*08ac*/ 	.short	0x010a
        /*08ae*/ 	.byte	0x3f
	.zero		1


	//   ....[131]....
        /*08b0*/ 	.word	0x00008000
        /*08b4*/ 	.word	0x00000006
        /*08b8*/ 	.word	0x00000000
        /*08bc*/ 	.short	0x010a
        /*08be*/ 	.byte	0x3f
	.zero		1


	//   ....[132]....
        /*08c0*/ 	.word	0x00008050
        /*08c4*/ 	.word	0x00000009
        /*08c8*/ 	.word	0x00000000
        /*08cc*/ 	.short	0x010a
        /*08ce*/ 	.byte	0x3f
	.zero		1


	//   ....[133]....
        /*08d0*/ 	.word	0x000080a0
        /*08d4*/ 	.word	0x00000006
        /*08d8*/ 	.word	0x00000000
        /*08dc*/ 	.short	0x010a
        /*08de*/ 	.byte	0x3f
	.zero		1


	//   ....[134]....
        /*08e0*/ 	.word	0x000080f0
        /*08e4*/ 	.word	0x00000009
        /*08e8*/ 	.word	0x00000000
        /*08ec*/ 	.short	0x010a
        /*08ee*/ 	.byte	0x3f
	.zero		1


	//   ....[135]....
        /*08f0*/ 	.word	0x00008140
        /*08f4*/ 	.word	0x00000006
        /*08f8*/ 	.word	0x00000000
        /*08fc*/ 	.short	0x010a
        /*08fe*/ 	.byte	0x3f
	.zero		1


	//   ....[136]....
        /*0900*/ 	.word	0x00008190
        /*0904*/ 	.word	0x00000009
        /*0908*/ 	.word	0x00000000
        /*090c*/ 	.short	0x010a
        /*090e*/ 	.byte	0x3f
	.zero		1


	//   ....[137]....
        /*0910*/ 	.word	0x000081e0
        /*0914*/ 	.word	0x00000006
        /*0918*/ 	.word	0x00000000
        /*091c*/ 	.short	0x010a
        /*091e*/ 	.byte	0x3f
	.zero		1


	//   ....[138]....
        /*0920*/ 	.word	0x00008230
        /*0924*/ 	.word	0x00000009
        /*0928*/ 	.word	0x00000000
        /*092c*/ 	.short	0x010a
        /*092e*/ 	.byte	0x3f
	.zero		1


	//   ....[139]....
        /*0930*/ 	.word	0x00008280
        /*0934*/ 	.word	0x00000006
        /*0938*/ 	.word	0x00000000
        /*093c*/ 	.short	0x010a
        /*093e*/ 	.byte	0x3f
	.zero		1


	//   ....[140]....
        /*0940*/ 	.word	0x000082d0
        /*0944*/ 	.word	0x00000009
        /*0948*/ 	.word	0x00000000
        /*094c*/ 	.short	0x010a
        /*094e*/ 	.byte	0x3f
	.zero		1


	//   ....[141]....
        /*0950*/ 	.word	0x00008320
        /*0954*/ 	.word	0x00000006
        /*0958*/ 	.word	0x00000000
        /*095c*/ 	.short	0x010a
        /*095e*/ 	.byte	0x3f
	.zero		1


	//   ....[142]....
        /*0960*/ 	.word	0x00008370
        /*0964*/ 	.word	0x00000009
        /*0968*/ 	.word	0x00000000
        /*096c*/ 	.short	0x010a
        /*096e*/ 	.byte	0x3f
	.zero		1


	//   ....[143]....
        /*0970*/ 	.word	0x000083c0
        /*0974*/ 	.word	0x00000006
        /*0978*/ 	.word	0x00000000
        /*097c*/ 	.short	0x010a
        /*097e*/ 	.byte	0x3f
	.zero		1


	//   ....[144]....
        /*0980*/ 	.word	0x00008410
        /*0984*/ 	.word	0x00000009
        /*0988*/ 	.word	0x00000000
        /*098c*/ 	.short	0x010a
        /*098e*/ 	.byte	0x3f
	.zero		1


	//   ....[145]....
        /*0990*/ 	.word	0x00008460
        /*0994*/ 	.word	0x00000006
        /*0998*/ 	.word	0x00000000
        /*099c*/ 	.short	0x010a
        /*099e*/ 	.byte	0x3f
	.zero		1


	//   ....[146]....
        /*09a0*/ 	.word	0x000084b0
        /*09a4*/ 	.word	0x00000009
        /*09a8*/ 	.word	0x00000000
        /*09ac*/ 	.short	0x010a
        /*09ae*/ 	.byte	0x3f
	.zero		1


	//   ....[147]....
        /*09b0*/ 	.word	0x00008500
        /*09b4*/ 	.word	0x00000006
        /*09b8*/ 	.word	0x00000000
        /*09bc*/ 	.short	0x010a
        /*09be*/ 	.byte	0x3f
	.zero		1


	//----- nvinfo : EIATTR_NUM_MBARRIERS
	.align		4
.L_35:
        /*09c0*/ 	.byte	0x03, 0x38
        /*09c2*/ 	.short	0x0046


	//----- nvinfo : EIATTR_EXIT_INSTR_OFFSETS
	.align		4
        /*09c4*/ 	.byte	0x04, 0x1c
        /*09c6*/ 	.short	(.L_37 - .L_36)


	//   ....[0]....
.L_36:
        /*09c8*/ 	.word	0x00000a50


	//   ....[1]....
        /*09cc*/ 	.word	0x00001310


	//   ....[2]....
        /*09d0*/ 	.word	0x00005250


	//   ....[3]....
        /*09d4*/ 	.word	0x00005880


	//   ....[4]....
        /*09d8*/ 	.word	0x000078f0


	//----- nvinfo : EIATTR_MAX_THREADS
	.align		4
.L_37:
        /*09dc*/ 	.byte	0x04, 0x05
        /*09de*/ 	.short	(.L_39 - .L_38)
.L_38:
        /*09e0*/ 	.word	0x00000180
        /*09e4*/ 	.word	0x00000001
        /*09e8*/ 	.word	0x00000001


	//----- nvinfo : EIATTR_CRS_STACK_SIZE
	.align		4
.L_39:
        /*09ec*/ 	.byte	0x04, 0x1e
        /*09ee*/ 	.short	(.L_41 - .L_40)
.L_40:
        /*09f0*/ 	.word	0x00000000


	//----- nvinfo : EIATTR_CBANK_PARAM_SIZE
	.align		4
.L_41:
        /*09f4*/ 	.byte	0x03, 0x19
        /*09f6*/ 	.short	0x0470


	//----- nvinfo : EIATTR_PARAM_CBANK
	.align		4
        /*09f8*/ 	.byte	0x04, 0x0a
        /*09fa*/ 	.short	(.L_43 - .L_42)
	.align		4
.L_42:
        /*09fc*/ 	.word	index@(.nv.constant0._ZN7cutlass13device_kernelINS_4gemm6kernel13GemmUniversalIN4cute5tupleIJiiiiEEENS1_10collective13CollectiveMmaINS1_34MainloopSm90TmaGmmaWarpSpecializedILi34ENS5_IJNS4_1CILi1EEESB_SB_EEENS1_35KernelTmaWarpSpecializedCooperativeEEENS5_IJNSA_ILi128EEENSA_ILi80EEENSA_ILi16EEEEEENS_6half_tENS5_IJlSB_lEEESJ_SK_NS4_8TiledMMAINS4_8MMA_AtomIJNS4_4SM904GMMA25MMA_64x16x16_F32F16F16_SSILNSO_5MajorE0ELSQ_0ELNSO_7ScaleInE1ELSR_1EEEEEENS4_6LayoutINS5_IJNSA_ILi2EEESB_SB_EEENS5_IJSB_NSA_ILi0EEESX_EEEEENS5_IJNS4_10UnderscoreES10_S10_EEEEENS4_13SM90_TMA_LOADENS4_14ComposedLayoutINS4_7SwizzleILi1ELi4ELi3EEENS4_18smem_ptr_flag_bitsILi16EEENSU_INS5_IJNSA_ILi8EEESH_EEENS5_IJSH_SB_EEEEEEEvNS4_8identityES13_S1D_vS1E_EENS_8epilogue10collective6detail29Sm90TmaWarpSpecializedAdapterINS1H_15DefaultEpilogueISJ_SK_SK_NS1G_6thread17LinearCombinationISJ_Li1EffLNS1L_9ScaleType4KindE0ELNS_15FloatRoundStyleE2ESJ_EENS1_15EpilogueDefaultEEEEEvvEEEEvNT_6ParamsE)
        /*0a00*/ 	.short	0x0210
        /*0a02*/ 	.short	0x0470


	//----- nvinfo : EIATTR_SW_WAR
	.align		4
.L_43:
        /*0a04*/ 	.byte	0x04, 0x36
        /*0a06*/ 	.short	(.L_45 - .L_44)
.L_44:
        /*0a08*/ 	.word	0x00000008
.L_45:


//--------------------- .nv.callgraph             --------------------------
	.section	.nv.callgraph,"",@"SHT_CUDA_CALLGRAPH"
	.align	4
	.sectionentsize	8
	.align		4
        /*0000*/ 	.word	0x00000000
	.align		4
        /*0004*/ 	.word	0xffffffff
	.align		4
        /*0008*/ 	.word	index@(_ZN7cutlass13device_kernelINS_4gemm6kernel13GemmUniversalIN4cute5tupleIJiiiiEEENS1_10collective13CollectiveMmaINS1_34MainloopSm90TmaGmmaWarpSpecializedILi34ENS5_IJNS4_1CILi1EEESB_SB_EEENS1_35KernelTmaWarpSpecializedCooperativeEEENS5_IJNSA_ILi128EEENSA_ILi80EEENSA_ILi16EEEEEENS_6half_tENS5_IJlSB_lEEESJ_SK_NS4_8TiledMMAINS4_8MMA_AtomIJNS4_4SM904GMMA25MMA_64x16x16_F32F16F16_SSILNSO_5MajorE0ELSQ_0ELNSO_7ScaleInE1ELSR_1EEEEEENS4_6LayoutINS5_IJNSA_ILi2EEESB_SB_EEENS5_IJSB_NSA_ILi0EEESX_EEEEENS5_IJNS4_10UnderscoreES10_S10_EEEEENS4_13SM90_TMA_LOADENS4_14ComposedLayoutINS4_7SwizzleILi1ELi4ELi3EEENS4_18smem_ptr_flag_bitsILi16EEENSU_INS5_IJNSA_ILi8EEESH_EEENS5_IJSH_SB_EEEEEEEvNS4_8identityES13_S1D_vS1E_EENS_8epilogue10collective6detail29Sm90TmaWarpSpecializedAdapterINS1H_15DefaultEpilogueISJ_SK_SK_NS1G_6thread17LinearCombinationISJ_Li1EffLNS1L_9ScaleType4KindE0ELNS_15FloatRoundStyleE2ESJ_EENS1_15EpilogueDefaultEEEEEvvEEEEvNT_6ParamsE)
	.align		4
        /*000c*/ 	.word	index@(__assertfail)
	.align		4
        /*0010*/ 	.word	0x00000000
	.align		4
        /*0014*/ 	.word	0xfffffffe
	.align		4
        /*0018*/ 	.word	0x00000000
	.align		4
        /*001c*/ 	.word	0xfffffffd
	.align		4
        /*0020*/ 	.word	0x00000000
	.align		4
        /*0024*/ 	.word	0xfffffffc


//--------------------- .nv.constant4             --------------------------
	.section	.nv.constant4,"a",@progbits
	.align	8
	.align		8
.nv.constant4:
        /*0000*/ 	.dword	__assertfail
	.align		8
        /*0008*/ 	.dword	__unnamed_1
	.align		8
        /*0010*/ 	.dword	_ZN39_INTERNAL_dc76ec46_4_k_cu_d06f9e27_88834cuda3std3__45__cpo5beginE
	.align		8
        /*0018*/ 	.dword	_ZN39_INTERNAL_dc76ec46_4_k_cu_d06f9e27_88834cuda3std3__45__cpo3endE
	.align		8
        /*0020*/ 	.dword	_ZN39_INTERNAL_dc76ec46_4_k_cu_d06f9e27_88834cuda3std3__45__cpo6cbeginE
	.align		8
        /*0028*/ 	.dword	_ZN39_INTERNAL_dc76ec46_4_k_cu_d06f9e27_88834cuda3std3__45__cpo4cendE
	.align		8
        /*0030*/ 	.dword	_ZN39_INTERNAL_dc76ec46_4_k_cu_d06f9e27_88834cuda3std3__441_GLOBAL__N__dc76ec46_4_k_cu_d06f9e27_88836ignoreE
	.align		8
        /*0038*/ 	.dword	_ZN39_INTERNAL_dc76ec46_4_k_cu_d06f9e27_88834cuda3std3__419piecewise_constructE
	.align		8
        /*0040*/ 	.dword	_ZN39_INTERNAL_dc76ec46_4_k_cu_d06f9e27_88834cuda3std3__48in_placeE
	.align		8
        /*0048*/ 	.dword	_ZN39_INTERNAL_dc76ec46_4_k_cu_d06f9e27_88834cuda3std6ranges3__45__cpo4swapE
	.align		8
        /*0050*/ 	.dword	_ZN39_INTERNAL_dc76ec46_4_k_cu_d06f9e27_88834cuda3std6ranges3__45__cpo9iter_moveE
	.align		8
        /*0058*/ 	.dword	_ZN39_INTERNAL_dc76ec46_4_k_cu_d06f9e27_88834cute7productE
	.align		8
        /*0060*/ 	.dword	_ZN39_INTERNAL_dc76ec46_4_k_cu_d06f9e27_88834cute1_E
	.align		8
        /*0068*/ 	.dword	$str$22
	.align		8
        /*0070*/ 	.dword	$str$23


//--------------------- .text._ZN7cutlass13device_kernelINS_4gemm6kernel13GemmUniversalIN4cute5tupleIJiiiiEEENS1_10collective13CollectiveMmaINS1_34MainloopSm90TmaGmmaWarpSpecializedILi34ENS5_IJNS4_1CILi1EEESB_SB_EEENS1_35KernelTmaWarpSpecializedCooperativeEEENS5_IJNSA_ILi128EEENSA_ILi80EEENSA_ILi16EEEEEENS_6half_tENS5_IJlSB_lEEESJ_SK_NS4_8TiledMMAINS4_8MMA_AtomIJNS4_4SM904GMMA25MMA_64x16x16_F32F16F16_SSILNSO_5MajorE0ELSQ_0ELNSO_7ScaleInE1ELSR_1EEEEEENS4_6LayoutINS5_IJNSA_ILi2EEESB_SB_EEENS5_IJSB_NSA_ILi0EEESX_EEEEENS5_IJNS4_10UnderscoreES10_S10_EEEEENS4_13SM90_TMA_LOADENS4_14ComposedLayoutINS4_7SwizzleILi1ELi4ELi3EEENS4_18smem_ptr_flag_bitsILi16EEENSU_INS5_IJNSA_ILi8EEESH_EEENS5_IJSH_SB_EEEEEEEvNS4_8identityES13_S1D_vS1E_EENS_8epilogue10collective6detail29Sm90TmaWarpSpecializedAdapterINS1H_15DefaultEpilogueISJ_SK_SK_NS1G_6thread17LinearCombinationISJ_Li1EffLNS1L_9ScaleType4KindE0ELNS_15FloatRoundStyleE2ESJ_EENS1_15EpilogueDefaultEEEEEvvEEEEvNT_6ParamsE --------------------------
	.section	.text._ZN7cutlass13device_kernelINS_4gemm6kernel13GemmUniversalIN4cute5tupleIJiiiiEEENS1_10collective13CollectiveMmaINS1_34MainloopSm90TmaGmmaWarpSpecializedILi34ENS5_IJNS4_1CILi1EEESB_SB_EEENS1_35KernelTmaWarpSpecializedCooperativeEEENS5_IJNSA_ILi128EEENSA_ILi80EEENSA_ILi16EEEEEENS_6half_tENS5_IJlSB_lEEESJ_SK_NS4_8TiledMMAINS4_8MMA_AtomIJNS4_4SM904GMMA25MMA_64x16x16_F32F16F16_SSILNSO_5MajorE0ELSQ_0ELNSO_7ScaleInE1ELSR_1EEEEEENS4_6LayoutINS5_IJNSA_ILi2EEESB_SB_EEENS5_IJSB_NSA_ILi0EEESX_EEEEENS5_IJNS4_10UnderscoreES10_S10_EEEEENS4_13SM90_TMA_LOADENS4_14ComposedLayoutINS4_7SwizzleILi1ELi4ELi3EEENS4_18smem_ptr_flag_bitsILi16EEENSU_INS5_IJNSA_ILi8EEESH_EEENS5_IJSH_SB_EEEEEEEvNS4_8identityES13_S1D_vS1E_EENS_8epilogue10collective6detail29Sm90TmaWarpSpecializedAdapterINS1H_15DefaultEpilogueISJ_SK_SK_NS1G_6thread17LinearCombinationISJ_Li1EffLNS1L_9ScaleType4KindE0ELNS_15FloatRoundStyleE2ESJ_EENS1_15EpilogueDefaultEEEEEvvEEEEvNT_6ParamsE,"ax",@progbits
	.align	128
.text._ZN7cutlass13device_kernelINS_4gemm6kernel13GemmUniversalIN4cute5tupleIJiiiiEEENS1_10collective13CollectiveMmaINS1_34MainloopSm90TmaGmmaWarpSpecializedILi34ENS5_IJNS4_1CILi1EEESB_SB_EEENS1_35KernelTmaWarpSpecializedCooperativeEEENS5_IJNSA_ILi128EEENSA_ILi80EEENSA_ILi16EEEEEENS_6half_tENS5_IJlSB_lEEESJ_SK_NS4_8TiledMMAINS4_8MMA_AtomIJNS4_4SM904GMMA25MMA_64x16x16_F32F16F16_SSILNSO_5MajorE0ELSQ_0ELNSO_7ScaleInE1ELSR_1EEEEEENS4_6LayoutINS5_IJNSA_ILi2EEESB_SB_EEENS5_IJSB_NSA_ILi0EEESX_EEEEENS5_IJNS4_10UnderscoreES10_S10_EEEEENS4_13SM90_TMA_LOADENS4_14ComposedLayoutINS4_7SwizzleILi1ELi4ELi3EEENS4_18smem_ptr_flag_bitsILi16EEENSU_INS5_IJNSA_ILi8EEESH_EEENS5_IJSH_SB_EEEEEEEvNS4_8identityES13_S1D_vS1E_EENS_8epilogue10collective6detail29Sm90TmaWarpSpecializedAdapterINS1H_15DefaultEpilogueISJ_SK_SK_NS1G_6thread17LinearCombinationISJ_Li1EffLNS1L_9ScaleType4KindE0ELNS_15FloatRoundStyleE2ESJ_EENS1_15EpilogueDefaultEEEEEvvEEEEvNT_6ParamsE:
        .type           _ZN7cutlass13device_kernelINS_4gemm6kernel13GemmUniversalIN4cute5tupleIJiiiiEEENS1_10collective13CollectiveMmaINS1_34MainloopSm90TmaGmmaWarpSpecializedILi34ENS5_IJNS4_1CILi1EEESB_SB_EEENS1_35KernelTmaWarpSpecializedCooperativeEEENS5_IJNSA_ILi128EEENSA_ILi80EEENSA_ILi16EEEEEENS_6half_tENS5_IJlSB_lEEESJ_SK_NS4_8TiledMMAINS4_8MMA_AtomIJNS4_4SM904GMMA25MMA_64x16x16_F32F16F16_SSILNSO_5MajorE0ELSQ_0ELNSO_7ScaleInE1ELSR_1EEEEEENS4_6LayoutINS5_IJNSA_ILi2EEESB_SB_EEENS5_IJSB_NSA_ILi0EEESX_EEEEENS5_IJNS4_10UnderscoreES10_S10_EEEEENS4_13SM90_TMA_LOADENS4_14ComposedLayoutINS4_7SwizzleILi1ELi4ELi3EEENS4_18smem_ptr_flag_bitsILi16EEENSU_INS5_IJNSA_ILi8EEESH_EEENS5_IJSH_SB_EEEEEEEvNS4_8identityES13_S1D_vS1E_EENS_8epilogue10collective6detail29Sm90TmaWarpSpecializedAdapterINS1H_15DefaultEpilogueISJ_SK_SK_NS1G_6thread17LinearCombinationISJ_Li1EffLNS1L_9ScaleType4KindE0ELNS_15FloatRoundStyleE2ESJ_EENS1_15EpilogueDefaultEEEEEvvEEEEvNT_6ParamsE,@function
        .size           _ZN7cutlass13device_kernelINS_4gemm6kernel13GemmUniversalIN4cute5tupleIJiiiiEEENS1_10collective13CollectiveMmaINS1_34MainloopSm90TmaGmmaWarpSpecializedILi34ENS5_IJNS4_1CILi1EEESB_SB_EEENS1_35KernelTmaWarpSpecializedCooperativeEEENS5_IJNSA_ILi128EEENSA_ILi80EEENSA_ILi16EEEEEENS_6half_tENS5_IJlSB_lEEESJ_SK_NS4_8TiledMMAINS4_8MMA_AtomIJNS4_4SM904GMMA25MMA_64x16x16_F32F16F16_SSILNSO_5MajorE0ELSQ_0ELNSO_7ScaleInE1ELSR_1EEEEEENS4_6LayoutINS5_IJNSA_ILi2EEESB_SB_EEENS5_IJSB_NSA_ILi0EEESX_EEEEENS5_IJNS4_10UnderscoreES10_S10_EEEEENS4_13SM90_TMA_LOADENS4_14ComposedLayoutINS4_7SwizzleILi1ELi4ELi3EEENS4_18smem_ptr_flag_bitsILi16EEENSU_INS5_IJNSA_ILi8EEESH_EEENS5_IJSH_SB_EEEEEEEvNS4_8identityES13_S1D_vS1E_EENS_8epilogue10collective6detail29Sm90TmaWarpSpecializedAdapterINS1H_15DefaultEpilogueISJ_SK_SK_NS1G_6thread17LinearCombinationISJ_Li1EffLNS1L_9ScaleType4KindE0ELNS_15FloatRoundStyleE2ESJ_EENS1_15EpilogueDefaultEEEEEvvEEEEvNT_6ParamsE,(.L_x_207 - _ZN7cutlass13device_kernelINS_4gemm6kernel13GemmUniversalIN4cute5tupleIJiiiiEEENS1_10collective13CollectiveMmaINS1_34MainloopSm90TmaGmmaWarpSpecializedILi34ENS5_IJNS4_1CILi1EEESB_SB_EEENS1_35KernelTmaWarpSpecializedCooperativeEEENS5_IJNSA_ILi128EEENSA_ILi80EEENSA_ILi16EEEEEENS_6half_tENS5_IJlSB_lEEESJ_SK_NS4_8TiledMMAINS4_8MMA_AtomIJNS4_4SM904GMMA25MMA_64x16x16_F32F16F16_SSILNSO_5MajorE0ELSQ_0ELNSO_7ScaleInE1ELSR_1EEEEEENS4_6LayoutINS5_IJNSA_ILi2EEESB_SB_EEENS5_IJSB_NSA_ILi0EEESX_EEEEENS5_IJNS4_10UnderscoreES10_S10_EEEEENS4_13SM90_TMA_LOADENS4_14ComposedLayoutINS4_7SwizzleILi1ELi4ELi3EEENS4_18smem_ptr_flag_bitsILi16EEENSU_INS5_IJNSA_ILi8EEESH_EEENS5_IJSH_SB_EEEEEEEvNS4_8identityES13_S1D_vS1E_EENS_8epilogue10collective6detail29Sm90TmaWarpSpecializedAdapterINS1H_15DefaultEpilogueISJ_SK_SK_NS1G_6thread17LinearCombinationISJ_Li1EffLNS1L_9ScaleType4KindE0ELNS_15FloatRoundStyleE2ESJ_EENS1_15EpilogueDefaultEEEEEvvEEEEvNT_6ParamsE)
        .other          _ZN7cutlass13device_kernelINS_4gemm6kernel13GemmUniversalIN4cute5tupleIJiiiiEEENS1_10collective13CollectiveMmaINS1_34MainloopSm90TmaGmmaWarpSpecializedILi34ENS5_IJNS4_1CILi1EEESB_SB_EEENS1_35KernelTmaWarpSpecializedCooperativeEEENS5_IJNSA_ILi128EEENSA_ILi80EEENSA_ILi16EEEEEENS_6half_tENS5_IJlSB_lEEESJ_SK_NS4_8TiledMMAINS4_8MMA_AtomIJNS4_4SM904GMMA25MMA_64x16x16_F32F16F16_SSILNSO_5MajorE0ELSQ_0ELNSO_7ScaleInE1ELSR_1EEEEEENS4_6LayoutINS5_IJNSA_ILi2EEESB_SB_EEENS5_IJSB_NSA_ILi0EEESX_EEEEENS5_IJNS4_10UnderscoreES10_S10_EEEEENS4_13SM90_TMA_LOADENS4_14ComposedLayoutINS4_7SwizzleILi1ELi4ELi3EEENS4_18smem_ptr_flag_bitsILi16EEENSU_INS5_IJNSA_ILi8EEESH_EEENS5_IJSH_SB_EEEEEEEvNS4_8identityES13_S1D_vS1E_EENS_8epilogue10collective6detail29Sm90TmaWarpSpecializedAdapterINS1H_15DefaultEpilogueISJ_SK_SK_NS1G_6thread17LinearCombinationISJ_Li1EffLNS1L_9ScaleType4KindE0ELNS_15FloatRoundStyleE2ESJ_EENS1_15EpilogueDefaultEEEEEvvEEEEvNT_6ParamsE,@"STO_CUDA_ENTRY STV_DEFAULT"
_ZN7cutlass13device_kernelINS_4gemm6kernel13GemmUniversalIN4cute5tupleIJiiiiEEENS1_10collective13CollectiveMmaINS1_34MainloopSm90TmaGmmaWarpSpecializedILi34ENS5_IJNS4_1CILi1EEESB_SB_EEENS1_35KernelTmaWarpSpecializedCooperativeEEENS5_IJNSA_ILi128EEENSA_ILi80EEENSA_ILi16EEEEEENS_6half_tENS5_IJlSB_lEEESJ_SK_NS4_8TiledMMAINS4_8MMA_AtomIJNS4_4SM904GMMA25MMA_64x16x16_F32F16F16_SSILNSO_5MajorE0ELSQ_0ELNSO_7ScaleInE1ELSR_1EEEEEENS4_6LayoutINS5_IJNSA_ILi2EEESB_SB_EEENS5_IJSB_NSA_ILi0EEESX_EEEEENS5_IJNS4_10UnderscoreES10_S10_EEEEENS4_13SM90_TMA_LOADENS4_14ComposedLayoutINS4_7SwizzleILi1ELi4ELi3EEENS4_18smem_ptr_flag_bitsILi16EEENSU_INS5_IJNSA_ILi8EEESH_EEENS5_IJSH_SB_EEEEEEEvNS4_8identityES13_S1D_vS1E_EENS_8epilogue10collective6detail29Sm90TmaWarpSpecializedAdapterINS1H_15DefaultEpilogueISJ_SK_SK_NS1G_6thread17LinearCombinationISJ_Li1EffLNS1L_9ScaleType4KindE0ELNS_15FloatRoundStyleE2ESJ_EENS1_15EpilogueDefaultEEEEEvvEEEEvNT_6ParamsE:
[----:B------:R-:W0:Y:S01]  /*0000*/  LDC R1, c[0x0][0x28] ;  /* 0x00000a00ff017b82 */ /* 0x000e220000000800 */
[----:B------:R-:W1:Y:S01]  /*0010*/  S2R R3, SR_TID.X ;  /* 0x0000000000037919 */ /* 0x000e620000002100 */
[----:B------:R-:W-:Y:S01]  /*0020*/  ELECT P0, URZ, PT ;  /* 0x00000000003f782f */ /* 0x000fe20003800000 */
[----:B------:R-:W-:Y:S01]  /*0030*/  BSSY B0, `(.L_x_0) ;  /* 0x000000f000007945 */ /* 0x000fe20003800000 */
[--C-:B-1----:R-:W-:Y:S02]  /*0040*/  SHF.R.U32.HI R0, RZ, 0x5, R3.reuse ;  /* 0x00000005ff007819 */ /* 0x102fe40000011603 */
[----:B------:R-:W-:-:S03]  /*0050*/  SHF.R.U32.HI R14, RZ, 0x7, R3 ;  /* 0x00000007ff0e7819 */ /* 0x000fc60000011603 */
[----:B------:R-:W1:Y:S04]  /*0060*/  SHFL.IDX PT, R4, R0, RZ, 0x1f ;  /* 0x00001fff00047589 */ /* 0x000e6800000e0000 */
[----:B------:R2:W3:Y:S01]  /*0070*/  SHFL.IDX PT, R10, R14, RZ, 0x1f ;  /* 0x00001fff0e0a7589 */ /* 0x0004e200000e0000 */
[----:B-1----:R-:W-:-:S13]  /*0080*/  ISETP.NE.OR P0, PT, R4, RZ, !P0 ;  /* 0x000000ff0400720c */ /* 0x002fda0004705670 */
[----:B0-23--:R-:W-:Y:S05]  /*0090*/  @P0 BRA `(.L_x_1) ;  /* 0x0000000000200947 */ /* 0x00dfea0003800000 */
[----:B------:R-:W-:Y:S02]  /*00a0*/  ULDC.64 UR4, c[0x0][0x198] ;  /* 0x0000660000047ab9 */ /* 0x000fe40000000a00 */
[----:B------:R-:W-:Y:S02]  /*00b0*/  UIADD3 UR6, UP0, UR4, 0xf0, URZ ;  /* 0x000000f004067890 */ /* 0x000fe4000ff1e03f */
[----:B------:R-:W-:Y:S02]  /*00c0*/  UIADD3 UR4, UP1, UR4, 0x1f0, URZ ;  /* 0x000001f004047890 */ /* 0x000fe4000ff3e03f */
[----:B------:R-:W-:Y:S02]  /*00d0*/  UIADD3.X UR7, URZ, UR5, URZ, UP0, !UPT ;  /* 0x000000053f077290 */ /* 0x000fe400087fe43f */
[----:B------:R-:W-:-:S07]  /*00e0*/  UIADD3.X UR5, URZ, UR5, URZ, UP1, !UPT ;  /* 0x000000053f057290 */ /* 0x000fce0008ffe43f */
[----:B------:R0:W-:Y:S02]  /*00f0*/  UTMACCTL.PF [UR6] ;  /* 0x00000000060079b9 */ /* 0x0001e40008040000 */
[----:B------:R0:W-:Y:S02]  /*0100*/  UTMACCTL.PF [UR4] ;  /* 0x00000000040079b9 */ /* 0x0001e40008040000 */
[----:B0-----:R-:W-:Y:S01]  /*0110*/  NOP ;  /* 0x0000000000007918 */ /* 0x001fe20000000000 */
.L_x_1:
[----:B------:R-:W-:Y:S05]  /*0120*/  BSYNC B0 ;  /* 0x0000000000007941 */ /* 0x000fea0003800000 */
.L_x_0:
[----:B------:R-:W0:Y:S02]  /*0130*/  SHFL.IDX PT, R2, R0, RZ, 0x1f ;  /* 0x00001fff00027589 */ /* 0x000e2400000e0000 */
[----:B0-----:R-:W-:-:S13]  /*0140*/  ISETP.NE.AND P0, PT, R2, RZ, PT ;  /* 0x000000ff0200720c */ /* 0x001fda0003f05270 */
[----:B------:R-:W-:Y:S05]  /*0150*/  @P0 BRA `(.L_x_2) ;  /* 0x0000000400540947 */ /* 0x000fea0003800000 */
[----:B------:R-:W-:Y:S01]  /*0160*/  ELECT P0, URZ, PT ;  /* 0x00000000003f782f */ /* 0x000fe20003800000 */
[----:B------:R-:W-:-:S12]  /*0170*/  BSSY B0, `(.L_x_2) ;  /* 0x0000053000007945 */ /* 0x000fd80003800000 */
[----:B------:R-:W-:Y:S05]  /*0180*/  @!P0 BRA `(.L_x_3) ;  /* 0x0000000400448947 */ /* 0x000fea0003800000 */
[----:B------:R-:W0:Y:S01]  /*0190*/  S2UR UR8, SR_CgaCtaId ;  /* 0x00000000000879c3 */ /* 0x000e220000008800 */
[----:B------:R-:W-:Y:S01]  /*01a0*/  UMOV UR4, 0x400 ;  /* 0x0000040000047882 */ /* 0x000fe20000000000 */
[----:B------:R-:W-:Y:S01]  /*01b0*/  UMOV UR5, 0x1 ;  /* 0x0000000100057882 */ /* 0x000fe20000000000 */
[----:B------:R-:W-:Y:S02]  /*01c0*/  UMOV UR6, 0x100 ;  /* 0x0000010000067882 */ /* 0x000fe40000000000 */
[----:B------:R-:W-:-:S04]  /*01d0*/  UIADD3 UR6, -UR6, 0x100000, URZ ;  /* 0x0010000006067890 */ /* 0x000fc8000fffe13f */
[----:B------:R-:W-:Y:S02]  /*01e0*/  USHF.L.U32 UR7, UR6, 0xb, URZ ;  /* 0x0000000b06077899 */ /* 0x000fe4000800063f */
[----:B------:R-:W-:Y:S02]  /*01f0*/  USHF.L.U32 UR6, UR6, 0x1, URZ ;  /* 0x0000000106067899 */ /* 0x000fe4000800063f */
[----:B0-----:R-:W-:Y:S02]  /*0200*/  ULEA UR8, UR8, UR4, 0x18 ;  /* 0x0000000408087291 */ /* 0x001fe4000f8ec03f */
[----:B------:R-:W-:-:S04]  /*0210*/  UIADD3 UR4, -UR5, 0x100000, URZ ;  /* 0x0010000005047890 */ /* 0x000fc8000fffe13f */
[----:B------:R-:W-:Y:S02]  /*0220*/  USHF.L.U32 UR5, UR4, 0xb, URZ ;  /* 0x0000000b04057899 */ /* 0x000fe4000800063f */
[----:B------:R-:W-:Y:S01]  /*0230*/  USHF.L.U32 UR4, UR4, 0x1, URZ ;  /* 0x0000000104047899 */ /* 0x000fe2000800063f */
[----:B------:R-:W0:Y:S11]  /*0240*/  FENCE.VIEW.ASYNC.S ;  /* 0x00000000000073c6 */ /* 0x000e360000000000 */
[----:B0-----:R0:W1:Y:S01]  /*0250*/  SYNCS.EXCH.64 URZ, [UR8], UR4 ;  /* 0x00000004083f75b2 */ /* 0x0010620008000100 */
[----:B------:R0:W2:Y:S01]  /*0260*/  SYNCS.EXCH.64 URZ, [UR8+0x110], UR6 ;  /* 0x00011006083f75b2 */ /* 0x0000a20008000100 */
[----:B------:R0:W3:Y:S01]  /*0270*/  SYNCS.EXCH.64 URZ, [UR8+0x8], UR4 ;  /* 0x00000804083f75b2 */ /* 0x0000e20008000100 */
[----:B------:R0:W4:Y:S01]  /*0280*/  SYNCS.EXCH.64 URZ, [UR8+0x118], UR6 ;  /* 0x00011806083f75b2 */ /* 0x0001220008000100 */
[----:B------:R0:W0:Y:S01]  /*0290*/  SYNCS.EXCH.64 URZ, [UR8+0x10], UR4 ;  /* 0x00001004083f75b2 */ /* 0x0000220008000100 */
        /* <DEDUP_REMOVED lines=63> */
[----:B-1234-:R-:W-:Y:S01]  /*0690*/  NOP ;  /* 0x0000000000007918 */ /* 0x01efe20000000000 */
.L_x_3:
[----:B0-----:R-:W-:Y:S05]  /*06a0*/  BSYNC B0 ;  /* 0x0000000000007941 */ /* 0x001fea0003800000 */
.L_x_2:
[----:B------:R-:W0:Y:S01]  /*06b0*/  SHFL.IDX PT, R0, R0, RZ, 0x1f ;  /* 0x00001fff00007589 */ /* 0x000e2200000e0000 */
[----:B------:R-:W-:Y:S01]  /*06c0*/  ELECT P0, URZ, PT ;  /* 0x00000000003f782f */ /* 0x000fe20003800000 */
[----:B------:R-:W1:Y:S01]  /*06d0*/  LDC R2, c[0x0][0x65c] ;  /* 0x00019700ff027b82 */ /* 0x000e620000000800 */
[----:B------:R-:W-:Y:S01]  /*06e0*/  SHF.R.S32.HI R7, RZ, 0x1f, R4 ;  /* 0x0000001fff077819 */ /* 0x000fe20000011404 */
[----:B------:R-:W2:Y:S01]  /*06f0*/  S2R R5, SR_CTAID.Y ;  /* 0x0000000000057919 */ /* 0x000ea20000002600 */
[----:B------:R-:W-:Y:S01]  /*0700*/  UMOV UR4, 0x20 ;  /* 0x0000002000047882 */ /* 0x000fe20000000000 */
[----:B------:R-:W-:Y:S01]  /*0710*/  NOP ;  /* 0x0000000000007918 */ /* 0x000fe20000000000 */
[----:B------:R-:W-:Y:S01]  /*0720*/  LEA.HI R7, R7, R4, RZ, 0x2 ;  /* 0x0000000407077211 */ /* 0x000fe200078f10ff */
[----:B------:R-:W3:Y:S01]  /*0730*/  S2R R6, SR_CTAID.X ;  /* 0x0000000000067919 */ /* 0x000ee20000002500 */
[----:B------:R-:W-:Y:S01]  /*0740*/  ISETP.NE.AND P2, PT, R10, RZ, PT ;  /* 0x000000ff0a00720c */ /* 0x000fe20003f45270 */
[----:B------:R-:W-:Y:S01]  /*0750*/  NOP ;  /* 0x0000000000007918 */ /* 0x000fe20000000000 */
[----:B------:R-:W-:-:S02]  /*0760*/  LOP3.LUT R7, R7, 0xfffffffc, RZ, 0xc0, !PT ;  /* 0xfffffffc07077812 */ /* 0x000fc400078ec0ff */
[----:B0-----:R-:W-:Y:S02]  /*0770*/  ISETP.NE.OR P0, PT, R0, RZ, !P0 ;  /* 0x000000ff0000720c */ /* 0x001fe40004705670 */
[----:B-1----:R-:W-:-:S04]  /*0780*/  ISETP.NE.AND P3, PT, R2, 0x1, PT ;  /* 0x000000010200780c */ /* 0x002fc80003f65270 */
[----:B------:R-:W-:Y:S01]  /*0790*/  P2R R0, PR, RZ, 0x8 ;  /* 0x00000008ff007803 */ /* 0x000fe20000000000 */
[----:B------:R-:W-:Y:S01]  /*07a0*/  IMAD.IADD R0, R4, 0x1, -R7 ;  /* 0x0000000104007824 */ /* 0x000fe200078e0a07 */
[----:B------:R-:W-:Y:S01]  /*07b0*/  LOP3.LUT R4, R3, 0x7f, RZ, 0xc0, !PT ;  /* 0x0000007f03047812 */ /* 0x000fe200078ec0ff */
[----:B------:R-:W-:-:S03]  /*07c0*/  IMAD.MOV.U32 R7, RZ, RZ, RZ ;  /* 0x000000ffff077224 */ /* 0x000fc600078e00ff */
[----:B------:R-:W-:Y:S01]  /*07d0*/  ISETP.NE.AND P1, PT, R0, 0x3, PT ;  /* 0x000000030000780c */ /* 0x000fe20003f25270 */
[----:B------:R-:W-:Y:S01]  /*07e0*/  VOTEU.ALL UP0, P0 ;  /* 0x00000000003f7886 */ /* 0x000fe20000000000 */
[----:B------:R-:W-:Y:S01]  /*07f0*/  VOTEU.ALL UP1, P0 ;  /* 0x00000000003f7886 */ /* 0x000fe20000020000 */
[----:B------:R-:W3:Y:S01]  /*0800*/  @P3 LDC R17, c[0x0][0x10] ;  /* 0x00000400ff113b82 */ /* 0x000ee20000000800 */
[----:B--2---:R-:W-:Y:S02]  /*0810*/  @P3 IMAD.MOV.U32 R8, RZ, RZ, R5 ;  /* 0x000000ffff083224 */ /* 0x004fe400078e0005 */
[----:B------:R-:W-:Y:S01]  /*0820*/  @!UP0 UMOV UR6, 0x400 ;  /* 0x0000040000068882 */ /* 0x000fe20000000000 */
[----:B------:R-:W-:-:S04]  /*0830*/  @!UP0 UIADD3 UR4, -UR4, 0x100000, URZ ;  /* 0x0010000004048890 */ /* 0x000fc8000fffe13f */
[----:B------:R-:W-:Y:S02]  /*0840*/  @!UP0 USHF.L.U32 UR5, UR4, 0xb, URZ ;  /* 0x0000000b04058899 */ /* 0x000fe4000800063f */
[----:B------:R-:W-:Y:S01]  /*0850*/  @!UP0 USHF.L.U32 UR4, UR4, 0x1, URZ ;  /* 0x0000000104048899 */ /* 0x000fe2000800063f */
[----:B------:R-:W-:Y:S01]  /*0860*/  @P3 IMAD.MOV.U32 R9, RZ, RZ, RZ ;  /* 0x000000ffff093224 */ /* 0x000fe200078e00ff */
[----:B------:R-:W0:Y:S08]  /*0870*/  @!UP0 S2UR UR7, SR_CgaCtaId ;  /* 0x00000000000789c3 */ /* 0x000e300000008800 */
[----:B------:R-:W1:Y:S01]  /*0880*/  @!P3 LDC R11, c[0x0][0xc] ;  /* 0x00000300ff0bbb82 */ /* 0x000e620000000800 */
[----:B---3--:R-:W-:Y:S01]  /*0890*/  @P3 IMAD.WIDE.U32 R16, R6, R17, R8 ;  /* 0x0000001106103225 */ /* 0x008fe200078e0008 */
[----:B0-----:R-:W-:Y:S01]  /*08a0*/  @!UP0 ULEA UR8, UR7, UR6, 0x18 ;  /* 0x0000000607088291 */ /* 0x001fe2000f8ec03f */
[----:B------:R-:W-:-:S02]  /*08b0*/  VOTEU.ALL UP0, P0 ;  /* 0x00000000003f7886 */ /* 0x000fc40000000000 */
[----:B------:R-:W-:Y:S01]  /*08c0*/  ULDC UR6, c[0x0][0xc] ;  /* 0x0000030000067ab9 */ /* 0x000fe20000000800 */
[----:B------:R-:W-:Y:S01]  /*08d0*/  ISETP.EQ.OR P0, PT, R0, RZ, !P1 ;  /* 0x000000ff0000720c */ /* 0x000fe20004f02670 */
[----:B------:R-:W-:-:S03]  /*08e0*/  ULDC UR7, c[0x0][0x10] ;  /* 0x0000040000077ab9 */ /* 0x000fc60000000800 */
[C---:B------:R-:W-:Y:S01]  /*08f0*/  ISETP.EQ.AND P0, PT, R10.reuse, RZ, P0 ;  /* 0x000000ff0a00720c */ /* 0x040fe20000702270 */
[----:B------:R-:W-:Y:S02]  /*0900*/  VIADD R10, R10, 0xffffffff ;  /* 0xffffffff0a0a7836 */ /* 0x000fe40000000000 */
[----:B-1----:R-:W-:Y:S01]  /*0910*/  @!P3 IMAD.WIDE.U32 R8, R11, R5, R6 ;  /* 0x000000050b08b225 */ /* 0x002fe200078e0006 */
[----:B------:R-:W0:Y:S02]  /*0920*/  FENCE.VIEW.ASYNC.S ;  /* 0x00000000000073c6 */ /* 0x000e240000000000 */
[----:B0-----:R-:W0:Y:S01]  /*0930*/  @!UP0 SYNCS.EXCH.64 URZ, [UR8+0x230], UR4 ;  /* 0x00023004083f85b2 */ /* 0x001e220008000100 */
[----:B------:R-:W-:Y:S01]  /*0940*/  SEL R18, RZ, 0x1, !P0 ;  /* 0x00000001ff127807 */ /* 0x000fe20004000000 */
[----:B------:R-:W-:Y:S01]  /*0950*/  @P3 IMAD.MOV.U32 R11, RZ, RZ, RZ ;  /* 0x000000ffff0b3224 */ /* 0x000fe200078e00ff */
[----:B------:R-:W-:Y:S01]  /*0960*/  ISETP.GE.U32.AND P1, PT, R10, 0x2, PT ;  /* 0x000000020a00780c */ /* 0x000fe20003f26070 */
[----:B------:R-:W-:-:S02]  /*0970*/  @!P3 IMAD.MOV.U32 R16, RZ, RZ, R8 ;  /* 0x000000ffff10b224 */ /* 0x000fc400078e0008 */
[----:B------:R-:W-:Y:S01]  /*0980*/  @P3 IMAD.IADD R17, R17, 0x1, R11 ;  /* 0x0000000111113824 */ /* 0x000fe200078e020b */
[----:B------:R-:W-:Y:S01]  /*0990*/  SEL R18, R18, 0x2, P1 ;  /* 0x0000000212127807 */ /* 0x000fe20000800000 */
[----:B------:R-:W-:Y:S01]  /*09a0*/  @!P3 IMAD.MOV.U32 R17, RZ, RZ, R9 ;  /* 0x000000ffff11b224 */ /* 0x000fe200078e0009 */
[----:B------:R1:W0:Y:S01]  /*09b0*/  @!UP1 SYNCS.EXCH.64 URZ, [UR8+0x238], UR4 ;  /* 0x00023804083f95b2 */ /* 0x0002220008000100 */
[----:B------:R-:W-:Y:S01]  /*09c0*/  NOP ;  /* 0x0000000000007918 */ /* 0x000fe20000000000 */
[----:B-1----:R-:W-:-:S03]  /*09d0*/  UIMAD.WIDE.U32 UR4, UR6, UR7, URZ ;  /* 0x00000007060472a5 */ /* 0x002fc6000f8e003f */
[----:B------:R-:W-:Y:S02]  /*09e0*/  ULDC UR6, c[0x0][0x14] ;  /* 0x0000050000067ab9 */ /* 0x000fe40000000800 */
[----:B------:R-:W-:Y:S02]  /*09f0*/  UIMAD.WIDE.U32 UR36, UR4, UR6, URZ ;  /* 0x00000006042472a5 */ /* 0x000fe4000f8e003f */
[----:B------:R-:W-:-:S04]  /*0a00*/  UIMAD UR42, UR5, UR6, URZ ;  /* 0x00000006052a72a4 */ /* 0x000fc8000f8e023f */
[----:B------:R-:W-:Y:S01]  /*0a10*/  UIADD3 UR42, UR37, UR42, URZ ;  /* 0x0000002a252a7290 */ /* 0x000fe2000fffe03f */
[----:B0-----:R-:W-:Y:S06]  /*0a20*/  BAR.SYNC.DEFER_BLOCKING 0x0 ;  /* 0x0000000000007b1d */ /* 0x001fec0000010000 */
[----:B------:R-:W-:Y:S05]  /*0a30*/  @!P2 BRA `(.L_x_4) ;  /* 0x000000480008a947 */ /* 0x000fea0003800000 */
[----:B------:R-:W-:-:S13]  /*0a40*/  ISETP.GT.U32.AND P0, PT, R10, 0x1, PT ;  /* 0x000000010a00780c */ /* 0x000fda0003f04070 */
[----:B------:R-:W-:Y:S05]  /*0a50*/  @P0 EXIT ;  /* 0x000000000000094d */ /* 0x000fea0003800000 */
[----:B------:R-:W-:Y:S01]  /*0a60*/  ULDC.64 UR4, c[0x0][0x650] ;  /* 0x0001940000047ab9 */ /* 0x000fe20000000a00 */
[----:B------:R-:W-:Y:S01]  /*0a70*/  PRMT R0, RZ, 0x7610, R0 ;  /* 0x00007610ff007816 */ /* 0x000fe20000000000 */
[----:B------:R-:W-:Y:S01]  /*0a80*/  IMAD.MOV.U32 R77, RZ, RZ, -0x1 ;  /* 0xffffffffff4d7424 */ /* 0x000fe200078e00ff */
[----:B------:R-:W-:Y:S01]  /*0a90*/  ISETP.GE.U32.AND P0, PT, R16, UR4, PT ;  /* 0x0000000410007c0c */ /* 0x000fe2000bf06070 */
[----:B------:R-:W-:Y:S02]  /*0aa0*/  IMAD.MOV.U32 R76, RZ, RZ, -0x1 ;  /* 0xffffffffff4c7424 */ /* 0x000fe400078e00ff */
[----:B------:R-:W-:Y:S01]  /*0ab0*/  IMAD.MOV.U32 R75, RZ, RZ, -0x1 ;  /* 0xffffffffff4b7424 */ /* 0x000fe200078e00ff */
[----:B------:R-:W-:-:S13]  /*0ac0*/  ISETP.GE.U32.AND.EX P0, PT, R17, UR5, PT, P0 ;  /* 0x0000000511007c0c */ /* 0x000fda000bf06100 */
[----:B------:R-:W-:Y:S05]  /*0ad0*/  @P0 BRA `(.L_x_5) ;  /* 0x0000000400540947 */ /* 0x000fea0003800000 */
[----:B------:R-:W0:Y:S01]  /*0ae0*/  LDC.64 R20, c[0x0][0x628] ;  /* 0x00018a00ff147b82 */ /* 0x000e220000000a00 */
[----:B------:R-:W-:Y:S02]  /*0af0*/  IMAD.MOV.U32 R8, RZ, RZ, R16 ;  /* 0x000000ffff087224 */ /* 0x000fe400078e0010 */
[----:B------:R-:W-:-:S05]  /*0b00*/  IMAD.MOV.U32 R9, RZ, RZ, R17 ;  /* 0x000000ffff097224 */ /* 0x000fca00078e0011 */
[----:B------:R-:W1:Y:S08]  /*0b10*/  LDC R0, c[0x0][0x630] ;  /* 0x00018c00ff007b82 */ /* 0x000e700000000800 */
[----:B------:R-:W2:Y:S01]  /*0b20*/  LDC.64 R22, c[0x0][0x620] ;  /* 0x00018800ff167b82 */ /* 0x000ea20000000a00 */
[----:B0-----:R-:W-:-:S04]  /*0b30*/  ISETP.NE.U32.AND P0, PT, R20, RZ, PT ;  /* 0x000000ff1400720c */ /* 0x001fc80003f05070 */
[----:B------:R-:W-:-:S13]  /*0b40*/  ISETP.NE.AND.EX P0, PT, R21, RZ, PT, P0 ;  /* 0x000000ff1500720c */ /* 0x000fda0003f05300 */
[----:B-12---:R-:W-:Y:S05]  /*0b50*/  @!P0 BRA `(.L_x_6) ;  /* 0x0000000000288947 */ /* 0x006fea0003800000 */
[----:B------:R-:W0:Y:S02]  /*0b60*/  LDC R13, c[0x0][0x634] ;  /* 0x00018d00ff0d7b82 */ /* 0x000e240000000800 */
[----:B0-----:R-:W-:-:S05]  /*0b70*/  IADD3 R13, P0, R16, R13, RZ ;  /* 0x0000000d100d7210 */ /* 0x001fca0007f1e0ff */
[----:B------:R-:W-:-:S04]  /*0b80*/  IMAD.X R15, RZ, RZ, R17, P0 ;  /* 0x000000ffff0f7224 */ /* 0x000fc800000e0611 */
[----:B------:R-:W-:-:S04]  /*0b90*/  IMAD.WIDE.U32 R8, R15, R20, RZ ;  /* 0x000000140f087225 */ /* 0x000fc800078e00ff */
[----:B------:R-:W-:-:S04]  /*0ba0*/  IMAD.WIDE.U32 R10, P0, R13, R21, R8 ;  /* 0x000000150d0a7225 */ /* 0x000fc80007800008 */
[----:B------:R-:W-:-:S04]  /*0bb0*/  IMAD.WIDE.U32 R8, R13, R20, RZ ;  /* 0x000000140d087225 */ /* 0x000fc800078e00ff */
[----:B------:R-:W-:Y:S01]  /*0bc0*/  IMAD.X R13, RZ, RZ, RZ, P0 ;  /* 0x000000ffff0d7224 */ /* 0x000fe200000e06ff */
[----:B------:R-:W-:Y:S01]  /*0bd0*/  IADD3 RZ, P0, R9, R10, RZ ;  /* 0x0000000a09ff7210 */ /* 0x000fe20007f1e0ff */
[----:B------:R-:W-:-:S04]  /*0be0*/  IMAD.MOV.U32 R12, RZ, RZ, R11 ;  /* 0x000000ffff0c7224 */ /* 0x000fc800078e000b */
[----:B------:R-:W-:-:S08]  /*0bf0*/  IMAD.WIDE.U32.X R8, R15, R21, R12, P0 ;  /* 0x000000150f087225 */ /* 0x000fd000000e040c */
.L_x_6:
[-CC-:B------:R-:W-:Y:S01]  /*0c00*/  SHF.R.U64 R75, R8, R0.reuse, R9.reuse ;  /* 0x00000000084b7219 */ /* 0x180fe20000001209 */
[----:B------:R-:W0:Y:S01]  /*0c10*/  LDC R12, c[0x0][0x618] ;  /* 0x00018600ff0c7b82 */ /* 0x000e220000000800 */
[----:B------:R-:W-:Y:S01]  /*0c20*/  SHF.R.U32.HI R7, RZ, R0, R9 ;  /* 0x00000000ff077219 */ /* 0x000fe20000011609 */
[----:B------:R-:W-:Y:S01]  /*0c30*/  ULDC UR4, c[0x0][0x150] ;  /* 0x0000540000047ab9 */ /* 0x000fe20000000800 */
[----:B------:R-:W-:Y:S02]  /*0c40*/  IADD3 R11, P0, RZ, -R75, RZ ;  /* 0x8000004bff0b7210 */ /* 0x000fe40007f1e0ff */
[----:B------:R-:W-:-:S03]  /*0c50*/  I2FP.F32.U32 R0, R6 ;  /* 0x0000000600007245 */ /* 0x000fc60000201000 */
[----:B------:R-:W1:Y:S01]  /*0c60*/  LDC.64 R30, c[0x0][0x640] ;  /* 0x00019000ff1e7b82 */ /* 0x000e620000000a00 */
[----:B------:R-:W-:Y:S02]  /*0c70*/  IMAD.X R13, RZ, RZ, ~R7, P0 ;  /* 0x000000ffff0d7224 */ /* 0x000fe400000e0e07 */
[----:B------:R-:W-:Y:S01]  /*0c80*/  FMUL R0, R0, UR4 ;  /* 0x0000000400007c20 */ /* 0x000fe20008400000 */
[----:B------:R-:W-:Y:S01]  /*0c90*/  IMAD.WIDE.U32 R8, R11, R22, R16 ;  /* 0x000000160b087225 */ /* 0x000fe200078e0010 */
[----:B------:R-:W-:-:S03]  /*0ca0*/  ULDC UR4, c[0x0][0x154] ;  /* 0x0000550000047ab9 */ /* 0x000fc60000000800 */
[----:B------:R-:W-:Y:S01]  /*0cb0*/  IMAD R10, R13, R22, RZ ;  /* 0x000000160d0a7224 */ /* 0x000fe200078e02ff */
[----:B------:R-:W2:Y:S01]  /*0cc0*/  LDC R7, c[0x0][0x144] ;  /* 0x00005100ff077b82 */ /* 0x000ea20000000800 */
[----:B------:R-:W3:Y:S02]  /*0cd0*/  F2I.U32.TRUNC.NTZ R0, R0 ;  /* 0x0000000000007305 */ /* 0x000ee4000020f000 */
[----:B------:R-:W-:-:S04]  /*0ce0*/  IMAD R11, R11, R23, R10 ;  /* 0x000000170b0b7224 */ /* 0x000fc800078e020a */
[----:B------:R-:W-:Y:S01]  /*0cf0*/  IMAD.IADD R9, R9, 0x1, R11 ;  /* 0x0000000109097824 */ /* 0x000fe200078e020b */
[----:B------:R-:W4:Y:S01]  /*0d00*/  LDC R24, c[0x0][0x608] ;  /* 0x00018200ff187b82 */ /* 0x000f220000000800 */
[----:B------:R-:W-:-:S03]  /*0d10*/  IMAD.MOV.U32 R11, RZ, RZ, -0x1 ;  /* 0xffffffffff0b7424 */ /* 0x000fc600078e00ff */
[-CC-:B0-----:R-:W-:Y:S02]  /*0d20*/  SHF.R.U64 R22, R8, R12.reuse, R9.reuse ;  /* 0x0000000c08167219 */ /* 0x181fe40000001209 */
[----:B------:R-:W-:Y:S02]  /*0d30*/  I2FP.F32.U32 R8, R5 ;  /* 0x0000000500087245 */ /* 0x000fe40000201000 */
[----:B------:R-:W0:Y:S01]  /*0d40*/  LDC R28, c[0x0][0x658] ;  /* 0x00019600ff1c7b82 */ /* 0x000e220000000800 */
[----:B-1----:R-:W-:Y:S01]  /*0d50*/  ISETP.NE.U32.AND P0, PT, R30, RZ, PT ;  /* 0x000000ff1e00720c */ /* 0x002fe20003f05070 */
[----:B---3--:R-:W-:Y:S02]  /*0d60*/  IMAD.MOV R10, RZ, RZ, -R0 ;  /* 0x000000ffff0a7224 */ /* 0x008fe400078e0a00 */
[----:B------:R-:W-:Y:S01]  /*0d70*/  FMUL R8, R8, UR4 ;  /* 0x0000000408087c20 */ /* 0x000fe20008400000 */
[----:B------:R-:W-:Y:S02]  /*0d80*/  SHF.R.U32.HI R9, RZ, R12, R9 ;  /* 0x0000000cff097219 */ /* 0x000fe40000011609 */
[----:B------:R-:W-:Y:S01]  /*0d90*/  ISETP.NE.AND.EX P0, PT, R31, RZ, PT, P0 ;  /* 0x000000ff1f00720c */ /* 0x000fe20003f05300 */
[----:B------:R1:W3:Y:S01]  /*0da0*/  F2I.U32.TRUNC.NTZ R15, R8 ;  /* 0x00000008000f7305 */ /* 0x0002e2000020f000 */
[----:B------:R-:W1:Y:S01]  /*0db0*/  LDC R20, c[0x0][0x148] ;  /* 0x00005200ff147b82 */ /* 0x000e620000000800 */
[----:B--2---:R-:W-:-:S07]  /*0dc0*/  IMAD R0, R7, R10, R6 ;  /* 0x0000000a07007224 */ /* 0x004fce00078e0206 */
[----:B------:R-:W2:Y:S01]  /*0dd0*/  LDC R26, c[0x0][0x600] ;  /* 0x00018000ff1a7b82 */ /* 0x000ea20000000800 */
[-CC-:B----4-:R-:W-:Y:S02]  /*0de0*/  SHF.R.U64 R32, R22, R24.reuse, R9.reuse ;  /* 0x0000001816207219 */ /* 0x190fe40000001209 */
[----:B------:R-:W-:Y:S01]  /*0df0*/  SHF.R.U32.HI R7, RZ, R24, R9 ;  /* 0x00000018ff077219 */ /* 0x000fe20000011609 */
[----:B------:R-:W-:-:S04]  /*0e00*/  IMAD.MOV.U32 R9, RZ, RZ, 0x1 ;  /* 0x00000001ff097424 */ /* 0x000fc800078e00ff */
[----:B------:R-:W4:Y:S01]  /*0e10*/  LDC R21, c[0x0][0x648] ;  /* 0x00019200ff157b82 */ /* 0x000f220000000800 */
[-C--:B0-----:R-:W-:Y:S02]  /*0e20*/  SHF.L.U32 R6, R11, R28.reuse, RZ ;  /* 0x0000001c0b067219 */ /* 0x081fe400000006ff */
[--C-:B------:R-:W-:Y:S02]  /*0e30*/  SHF.R.U64 R24, R32, R28, R7.reuse ;  /* 0x0000001c20187219 */ /* 0x100fe40000001207 */
[----:B------:R-:W-:Y:S02]  /*0e40*/  LOP3.LUT R13, RZ, R6, RZ, 0x33, !PT ;  /* 0x00000006ff0d7212 */ /* 0x000fe400078e33ff */
[-C--:B------:R-:W-:Y:S01]  /*0e50*/  SHF.R.U32.HI R7, RZ, R28.reuse, R7 ;  /* 0x0000001cff077219 */ /* 0x080fe20000011607 */
[----:B------:R-:W0:Y:S01]  /*0e60*/  LDC R23, c[0x0][0x638] ;  /* 0x00018e00ff177b82 */ /* 0x000e220000000800 */
[----:B------:R-:W-:Y:S01]  /*0e70*/  SHF.L.U32 R12, R9, R28, RZ ;  /* 0x0000001c090c7219 */ /* 0x000fe200000006ff */
[----:B------:R-:W-:-:S06]  /*0e80*/  IMAD.MOV.U32 R6, RZ, RZ, R24 ;  /* 0x000000ffff067224 */ /* 0x000fcc00078e0018 */
[----:B------:R-:W0:Y:S01]  /*0e90*/  LDC R77, c[0x0][0x610] ;  /* 0x00018400ff4d7b82 */ /* 0x000e220000000800 */
[----:B-1-3--:R-:W-:Y:S05]  /*0ea0*/  @!P0 BRA `(.L_x_7) ;  /* 0x0000000000288947 */ /* 0x00afea0003800000 */
[----:B------:R-:W1:Y:S02]  /*0eb0*/  LDC R11, c[0x0][0x64c] ;  /* 0x00019300ff0b7b82 */ /* 0x000e640000000800 */
[----:B-1----:R-:W-:-:S05]  /*0ec0*/  IADD3 R11, P0, R24, R11, RZ ;  /* 0x0000000b180b7210 */ /* 0x002fca0007f1e0ff */
        /* <DEDUP_REMOVED lines=8> */
.L_x_7:
[----:B----4-:R-:W-:Y:S01]  /*0f50*/  SHF.R.U64 R6, R6, R21, R7 ;  /* 0x0000001506067219 */ /* 0x010fe20000001207 */
[----:B--2---:R-:W-:Y:S01]  /*0f60*/  VIADD R7, R26, 0xffffffff ;  /* 0xffffffff1a077836 */ /* 0x004fe20000000000 */
[----:B------:R-:W-:Y:S01]  /*0f70*/  LOP3.LUT R13, R32, R13, RZ, 0xc0, !PT ;  /* 0x0000000d200d7212 */ /* 0x000fe200078ec0ff */
[----:B------:R-:W-:Y:S02]  /*0f80*/  IMAD.MOV R15, RZ, RZ, -R15 ;  /* 0x000000ffff0f7224 */ /* 0x000fe400078e0a0f */
[----:B------:R-:W-:Y:S02]  /*0f90*/  IMAD.MOV R8, RZ, RZ, -R6 ;  /* 0x000000ffff087224 */ /* 0x000fe400078e0a06 */
[----:B------:R-:W-:Y:S01]  /*0fa0*/  IMAD R13, R12, R6, R13 ;  /* 0x000000060c0d7224 */ /* 0x000fe200078e020d */
[----:B------:R-:W-:Y:S01]  /*0fb0*/  LOP3.LUT R6, R22, R7, RZ, 0xc0, !PT ;  /* 0x0000000716067212 */ /* 0x000fe200078ec0ff */
[----:B------:R-:W-:Y:S02]  /*0fc0*/  @P3 IMAD R0, R20, R15, R5 ;  /* 0x0000000f14003224 */ /* 0x000fe400078e0205 */
[----:B0-----:R-:W-:-:S02]  /*0fd0*/  IMAD R5, R8, R23, R24 ;  /* 0x0000001708057224 */ /* 0x001fc400078e0218 */
[----:B------:R-:W-:Y:S02]  /*0fe0*/  IMAD R77, R13, R77, R0 ;  /* 0x0000004d0d4d7224 */ /* 0x000fe400078e0200 */
[----:B------:R-:W-:Y:S02]  /*0ff0*/  IMAD R6, R5, R26, R6 ;  /* 0x0000001a05067224 */ /* 0x000fe400078e0206 */
[----:B------:R-:W-:-:S03]  /*1000*/  IMAD.MOV.U32 R0, RZ, RZ, 0x1 ;  /* 0x00000001ff007424 */ /* 0x000fc600078e00ff */
[----:B------:R-:W-:Y:S02]  /*1010*/  SEL R76, R6, R77, !P3 ;  /* 0x0000004d064c7207 */ /* 0x000fe40005800000 */
[----:B------:R-:W-:-:S07]  /*1020*/  SEL R77, R77, R6, !P3 ;  /* 0x000000064d4d7207 */ /* 0x000fce0005800000 */
.L_x_5:
[----:B------:R-:W-:-:S08]  /*1030*/  NOP ;  /* 0x0000000000007918 */ /* 0x000fd00000000000 */
[----:B------:R-:W0:Y:S02]  /*1040*/  USETMAXREG.TRY_ALLOC.CTAPOOL UP0, 0xe8 ;  /* 0x000000e8000079c8 */ /* 0x000e240008000600 */
[----:B0-----:R-:W-:-:S13]  /*1050*/  PLOP3.LUT P0, PT, PT, PT, UP0, 0x80, 0x0 ;  /* 0x000000000000781c */ /* 0x001fda0003f0f008 */
[----:B------:R-:W-:Y:S05]  /*1060*/  @!P0 BRA `(.L_x_5) ;  /* 0xfffffffc00f08947 */ /* 0x000fea000383ffff */
[----:B------:R-:W-:Y:S01]  /*1070*/  ULDC.64 UR4, c[0x0][0x598] ;  /* 0x0001660000047ab9 */ /* 0x000fe20000000a00 */
[----:B------:R-:W-:Y:S01]  /*1080*/  ULDC.64 UR38, c[0x0][0x208] ;  /* 0x0000820000267ab9 */ /* 0x000fe20000000a00 */
[----:B------:R-:W-:-:S04]  /*1090*/  ISETP.NE.U32.AND P0, PT, RZ, UR4, PT ;  /* 0x00000004ff007c0c */ /* 0x000fc8000bf05070 */
[----:B------:R-:W-:-:S13]  /*10a0*/  ISETP.NE.AND.EX P0, PT, RZ, UR5, PT, P0 ;  /* 0x00000005ff007c0c */ /* 0x000fda000bf05300 */
[----:B------:R-:W-:Y:S05]  /*10b0*/  @!P0 BRA `(.L_x_8) ;  /* 0x00000000001c8947 */ /* 0x000fea0003800000 */
[----:B------:R-:W0:Y:S02]  /*10c0*/  LDC.64 R6, c[0x0][0x598] ;  /* 0x00016600ff067b82 */ /* 0x000e240000000a00 */
[----:B0-----:R-:W2:Y:S02]  /*10d0*/  LDG.E.64 R6, desc[UR38][R6.64] ;  /* 0x0000002606067981 */ /* 0x001ea4000c1e1b00 */
[----:B--2---:R-:W-:-:S04]  /*10e0*/  ISETP.NE.U32.AND P0, PT, R6, RZ, PT ;  /* 0x000000ff0600720c */ /* 0x004fc80003f05070 */
[----:B------:R-:W-:-:S13]  /*10f0*/  ISETP.NE.AND.EX P0, PT, R7, RZ, PT, P0 ;  /* 0x000000ff0700720c */ /* 0x000fda0003f05300 */
[----:B------:R-:W-:Y:S05]  /*1100*/  @!P0 BRA `(.L_x_8) ;  /* 0x0000000000088947 */ /* 0x000fea0003800000 */
[----:B------:R0:W5:Y:S01]  /*1110*/  LD.E R19, desc[UR38][R6.64] ;  /* 0x0000002606137980 */ /* 0x000162000c101900 */
[----:B------:R-:W-:Y:S05]  /*1120*/  BRA `(.L_x_9) ;  /* 0x0000000000247947 */ /* 0x000fea0003800000 */
.L_x_8:
[----:B------:R-:W-:Y:S02]  /*1130*/  ULDC.64 UR4, c[0x0][0x588] ;  /* 0x0001620000047ab9 */ /* 0x000fe40000000a00 */
[----:B------:R-:W-:-:S04]  /*1140*/  ISETP.NE.U32.AND P0, PT, RZ, UR4, PT ;  /* 0x00000004ff007c0c */ /* 0x000fc8000bf05070 */
[----:B------:R-:W-:-:S13]  /*1150*/  ISETP.NE.AND.EX P0, PT, RZ, UR5, PT, P0 ;  /* 0x00000005ff007c0c */ /* 0x000fda000bf05300 */
[----:B------:R-:W-:Y:S05]  /*1160*/  @!P0 BRA `(.L_x_10) ;  /* 0x00000000000c8947 */ /* 0x000fea0003800000 */
[----:B------:R-:W0:Y:S02]  /*1170*/  LDC.64 R6, c[0x0][0x588] ;  /* 0x00016200ff067b82 */ /* 0x000e240000000a00 */
[----:B0-----:R1:W5:Y:S01]  /*1180*/  LDG.E R19, desc[UR38][R6.64] ;  /* 0x0000002606137981 */ /* 0x001362000c1e1900 */
[----:B------:R-:W-:Y:S05]  /*1190*/  BRA `(.L_x_9) ;  /* 0x0000000000087947 */ /* 0x000fea0003800000 */
.L_x_10:
[----:B------:R-:W-:Y:S02]  /*11a0*/  ULDC UR4, c[0x0][0x580] ;  /* 0x0001600000047ab9 */ /* 0x000fe40000000800 */
[----:B------:R-:W-:-:S07]  /*11b0*/  IMAD.U32 R19, RZ, RZ, UR4 ;  /* 0x00000004ff137e24 */ /* 0x000fce000f8e00ff */
.L_x_9:
[----:B------:R-:W-:Y:S02]  /*11c0*/  ULDC.64 UR4, c[0x0][0x5a0] ;  /* 0x0001680000047ab9 */ /* 0x000fe40000000a00 */
[----:B------:R-:W-:-:S04]  /*11d0*/  ISETP.NE.U32.AND P0, PT, RZ, UR4, PT ;  /* 0x00000004ff007c0c */ /* 0x000fc8000bf05070 */
[----:B------:R-:W-:-:S13]  /*11e0*/  ISETP.NE.AND.EX P0, PT, RZ, UR5, PT, P0 ;  /* 0x00000005ff007c0c */ /* 0x000fda000bf05300 */
[----:B------:R-:W-:Y:S05]  /*11f0*/  @!P0 BRA `(.L_x_11) ;  /* 0x00000000001c8947 */ /* 0x000fea0003800000 */
[----:B01----:R-:W0:Y:S02]  /*1200*/  LDC.64 R6, c[0x0][0x5a0] ;  /* 0x00016800ff067b82 */ /* 0x003e240000000a00 */
[----:B0-----:R-:W2:Y:S02]  /*1210*/  LDG.E.64 R6, desc[UR38][R6.64] ;  /* 0x0000002606067981 */ /* 0x001ea4000c1e1b00 */
[----:B--2---:R-:W-:-:S04]  /*1220*/  ISETP.NE.U32.AND P0, PT, R6, RZ, PT ;  /* 0x000000ff0600720c */ /* 0x004fc80003f05070 */
[----:B------:R-:W-:-:S13]  /*1230*/  ISETP.NE.AND.EX P0, PT, R7, RZ, PT, P0 ;  /* 0x000000ff0700720c */ /* 0x000fda0003f05300 */
[----:B------:R-:W-:Y:S05]  /*1240*/  @!P0 BRA `(.L_x_11) ;  /* 0x0000000000088947 */ /* 0x000fea0003800000 */
[----:B------:R0:W5:Y:S01]  /*1250*/  LD.E R64, desc[UR38][R6.64] ;  /* 0x0000002606407980 */ /* 0x000162000c101900 */
[----:B------:R-:W-:Y:S05]  /*1260*/  BRA `(.L_x_12) ;  /* 0x0000000000247947 */ /* 0x000fea0003800000 */
.L_x_11:
[----:B------:R-:W-:Y:S02]  /*1270*/  ULDC.64 UR4, c[0x0][0x590] ;  /* 0x0001640000047ab9 */ /* 0x000fe40000000a00 */
[----:B------:R-:W-:-:S04]  /*1280*/  ISETP.NE.U32.AND P0, PT, RZ, UR4, PT ;  /* 0x00000004ff007c0c */ /* 0x000fc8000bf05070 */
[----:B------:R-:W-:-:S13]  /*1290*/  ISETP.NE.AND.EX P0, PT, RZ, UR5, PT, P0 ;  /* 0x00000005ff007c0c */ /* 0x000fda000bf05300 */
[----:B------:R-:W-:Y:S05]  /*12a0*/  @!P0 BRA `(.L_x_13) ;  /* 0x00000000000c8947 */ /* 0x000fea0003800000 */
[----:B------:R-:W2:Y:S02]  /*12b0*/  LDC.64 R64, c[0x0][0x590] ;  /* 0x00016400ff407b82 */ /* 0x000ea40000000a00 */
[----:B--2---:R2:W5:Y:S01]  /*12c0*/  LDG.E R64, desc[UR38][R64.64] ;  /* 0x0000002640407981 */ /* 0x004562000c1e1900 */
[----:B------:R-:W-:Y:S05]  /*12d0*/  BRA `(.L_x_12) ;  /* 0x0000000000087947 */ /* 0x000fea0003800000 */
.L_x_13:
[----:B------:R-:W-:Y:S02]  /*12e0*/  ULDC UR4, c[0x0][0x584] ;  /* 0x0001610000047ab9 */ /* 0x000fe40000000800 */
[----:B------:R-:W-:-:S07]  /*12f0*/  IMAD.U32 R64, RZ, RZ, UR4 ;  /* 0x00000004ff407e24 */ /* 0x000fce000f8e00ff */
.L_x_12:
[----:B------:R-:W-:-:S13]  /*1300*/  LOP3.LUT P0, RZ, R0, 0xff, RZ, 0xc0, !PT ;  /* 0x000000ff00ff7812 */ /* 0x000fda000780c0ff */
[----:B------:R-:W-:Y:S05]  /*1310*/  @!P0 EXIT ;  /* 0x000000000000894d */ /* 0x000fea0003800000 */
[----:B------:R-:W3:Y:S01]  /*1320*/  LDC R67, c[0x0][0x658] ;  /* 0x00019600ff437b82 */ /* 0x000ee20000000800 */
[----:B------:R-:W-:Y:S01]  /*1330*/  ULDC.64 UR6, c[0x0][0x288] ;  /* 0x0000a20000067ab9 */ /* 0x000fe20000000a00 */
[----:B------:R-:W-:Y:S01]  /*1340*/  LOP3.LUT R14, R14, 0x1, RZ, 0xc0, !PT ;  /* 0x000000010e0e7812 */ /* 0x000fe200078ec0ff */
[----:B------:R-:W-:Y:S01]  /*1350*/  UIADD3 UR4, UR7, 0xf, URZ ;  /* 0x0000000f07047890 */ /* 0x000fe2000fffe03f */
[----:B------:R-:W-:Y:S01]  /*1360*/  SHF.R.U32.HI R0, RZ, 0x2, R3 ;  /* 0x00000002ff007819 */ /* 0x000fe20000011603 */
[----:B------:R-:W-:Y:S01]  /*1370*/  IMAD.U32 R5, RZ, RZ, UR6 ;  /* 0x00000006ff057e24 */ /* 0x000fe2000f8e00ff */
[----:B------:R-:W-:Y:S01]  /*1380*/  SHF.R.U32.HI R4, RZ, 0x1, R4 ;  /* 0x00000001ff047819 */ /* 0x000fe20000011604 */
[----:B------:R-:W-:Y:S01]  /*1390*/  USHF.R.S32.HI UR5, URZ, 0x1f, UR4 ;  /* 0x0000001f3f057899 */ /* 0x000fe20008011404 */
[----:B01----:R-:W0:Y:S01]  /*13a0*/  LDC.64 R6, c[0x0][0x5c8] ;  /* 0x00017200ff067b82 */ /* 0x003e220000000a00 */
[----:B------:R-:W-:Y:S01]  /*13b0*/  LOP3.LUT R68, R3, 0x3, RZ, 0xc0, !PT ;  /* 0x0000000303447812 */ /* 0x000fe200078ec0ff */
[----:B------:R-:W-:Y:S01]  /*13c0*/  IMAD.SHL.U32 R9, R14, 0x40, RZ ;  /* 0x000000400e097824 */ /* 0x000fe200078e00ff */
[----:B------:R-:W-:Y:S01]  /*13d0*/  LOP3.LUT R0, R0, 0x7, RZ, 0xc0, !PT ;  /* 0x0000000700007812 */ /* 0x000fe200078ec0ff */
[----:B------:R-:W-:Y:S01]  /*13e0*/  ULEA.HI UR5, UR5, UR4, URZ, 0x4 ;  /* 0x0000000405057291 */ /* 0x000fe2000f8f203f */
[----:B------:R-:W-:Y:S01]  /*13f0*/  LOP3.LUT R23, R4, 0x30, RZ, 0xc0, !PT ;  /* 0x0000003004177812 */ /* 0x000fe200078ec0ff */
[----:B------:R-:W-:Y:S01]  /*1400*/  IMAD R68, R68, -0x2, R5 ;  /* 0xfffffffe44447824 */ /* 0x000fe200078e0205 */
[--C-:B------:R-:W-:Y:S01]  /*1410*/  LOP3.LUT R22, R9, 0x40, R0.reuse, 0xe2, !PT ;  /* 0x0000004009167812 */ /* 0x100fe200078ee200 */
[----:B------:R-:W1:Y:S01]  /*1420*/  LDC R71, c[0x0][0x600] ;  /* 0x00018000ff477b82 */ /* 0x000e620000000800 */
[----:B------:R-:W-:Y:S01]  /*1430*/  IADD3 R5, RZ, -R23, -R0 ;  /* 0x80000017ff057210 */ /* 0x000fe20007ffe800 */
[----:B------:R-:W-:Y:S01]  /*1440*/  IMAD.MOV.U32 R0, RZ, RZ, -0x1 ;  /* 0xffffffffff007424 */ /* 0x000fe200078e00ff */
[----:B------:R-:W-:Y:S01]  /*1450*/  USHF.R.S32.HI UR43, URZ, 0x4, UR5 ;  /* 0x000000043f2b7899 */ /* 0x000fe20008011405 */
[----:B------:R-:W-:Y:S01]  /*1460*/  IMAD.MOV.U32 R4, RZ, RZ, 0x1 ;  /* 0x00000001ff047424 */ /* 0x000fe200078e00ff */
[C---:B------:R-:W-:Y:S01]  /*1470*/  LOP3.LUT R70, R3.reuse, 0x80, RZ, 0xc0, !PT ;  /* 0x0000008003467812 */ /* 0x040fe200078ec0ff */
[----:B------:R-:W-:Y:S01]  /*1480*/  IMAD R5, R14, -0x40, R5 ;  /* 0xffffffc00e057824 */ /* 0x000fe200078e0205 */
[----:B------:R-:W-:Y:S01]  /*1490*/  UISETP.LT.AND UP0, UPT, UR43, 0x1, UPT ;  /* 0x000000012b00788c */ /* 0x000fe2000bf01270 */
[----:B---3--:R-:W-:Y:S01]  /*14a0*/  SHF.L.U32 R0, R0, R67, RZ ;  /* 0x0000004300007219 */ /* 0x008fe200000006ff */
[----:B------:R-:W-:Y:S01]  /*14b0*/  ULDC UR4, c[0x0][0x284] ;  /* 0x0000a10000047ab9 */ /* 0x000fe20000000800 */
[----:B------:R-:W-:Y:S01]  /*14c0*/  LOP3.LUT R22, R22, R23, RZ, 0xfc, !PT ;  /* 0x0000001716167212 */ /* 0x000fe200078efcff */
[----:B------:R-:W-:Y:S01]  /*14d0*/  USEL UR44, UR43, 0x1, UP0 ;  /* 0x000000012b2c7887 */ /* 0x000fe20008000000 */
[----:B------:R-:W-:Y:S01]  /*14e0*/  SHF.L.U32 R67, R4, R67, RZ ;  /* 0x0000004304437219 */ /* 0x000fe200000006ff */
[----:B------:R-:W-:Y:S01]  /*14f0*/  IMAD.SHL.U32 R69, R3, 0x2, RZ ;  /* 0x0000000203457824 */ /* 0x000fe200078e00ff */
[----:B------:R-:W-:Y:S01]  /*1500*/  LOP3.LUT R74, R18, 0x1, RZ, 0xfc, !PT ;  /* 0x00000001124a7812 */ /* 0x000fe200078efcff */
[----:B------:R-:W-:Y:S01]  /*1510*/  VIADD R73, R5, UR4 ;  /* 0x0000000405497c36 */ /* 0x000fe20008000000 */
[C---:B0-----:R-:W-:Y:S01]  /*1520*/  SHF.L.U64.HI R66, R6.reuse, 0x3, R7 ;  /* 0x0000000306427819 */ /* 0x041fe20000010207 */
[----:B--2---:R-:W-:Y:S01]  /*1530*/  IMAD.SHL.U32 R65, R6, 0x8, RZ ;  /* 0x0000000806417824 */ /* 0x004fe200078e00ff */
[----:B------:R-:W-:Y:S01]  /*1540*/  SHF.R.U32.HI R70, RZ, 0x7, R70 ;  /* 0x00000007ff467819 */ /* 0x000fe20000011646 */
[----:B------:R-:W-:Y:S01]  /*1550*/  IMAD.MOV.U32 R23, RZ, RZ, RZ ;  /* 0x000000ffff177224 */ /* 0x000fe200078e00ff */
[----:B------:R-:W-:Y:S01]  /*1560*/  LOP3.LUT R72, RZ, R0, RZ, 0x33, !PT ;  /* 0x00000000ff487212 */ /* 0x000fe200078e33ff */
[----:B------:R-:W-:Y:S01]  /*1570*/  UIADD3 UR44, UR43, -UR44, URZ ;  /* 0x8000002c2b2c7290 */ /* 0x000fe2000fffe03f */
[----:B------:R-:W-:Y:S01]  /*1580*/  UMOV UR40, URZ ;  /* 0x0000003f00287c82 */ /* 0x000fe20008000000 */
[----:B-1----:R-:W-:Y:S01]  /*1590*/  VIADD R71, R71, 0xffffffff ;  /* 0xffffffff47477836 */ /* 0x002fe20000000000 */
[----:B------:R-:W-:-:S09]  /*15a0*/  UMOV UR41, URZ ;  /* 0x0000003f00297c82 */ /* 0x000fd20008000000 */
.L_x_111:
[----:B0-----:R-:W0:Y:S01]  /*15b0*/  SHFL.IDX PT, R0, R70, RZ, 0x1f ;  /* 0x00001fff46007589 */ /* 0x001e2200000e0000 */
[----:B-1----:R-:W1:Y:S01]  /*15c0*/  S2UR UR6, SR_CgaCtaId ;  /* 0x00000000000679c3 */ /* 0x002e620000008800 */
[----:B------:R-:W-:Y:S01]  /*15d0*/  UMOV UR45, 0x400 ;  /* 0x00000400002d7882 */ /* 0x000fe20000000000 */
[----:B0-----:R-:W-:Y:S01]  /*15e0*/  R2UR UR4, R0 ;  /* 0x00000000000472ca */ /* 0x001fe200000e0000 */
[----:B-1----:R-:W-:-:S12]  /*15f0*/  ULEA UR45, UR6, UR45, 0x18 ;  /* 0x0000002d062d7291 */ /* 0x002fd8000f8ec03f */
[----:B------:R-:W-:-:S04]  /*1600*/  ULEA.HI UR5, UR4, UR4, URZ, 0x1 ;  /* 0x0000000404057291 */ /* 0x000fc8000f8f083f */
[----:B------:R-:W-:-:S04]  /*1610*/  ULOP3.LUT UR5, UR5, 0x1ffffe, URZ, 0xc0, !UPT ;  /* 0x001ffffe05057892 */ /* 0x000fc8000f8ec03f */
[----:B------:R-:W-:-:S03]  /*1620*/  UIADD3 UR5, UR4, -UR5, URZ ;  /* 0x8000000504057290 */ /* 0x000fc6000fffe03f */
[----:B------:R-:W-:Y:S01]  /*1630*/  ULDC UR4, c[0x0][0x28c] ;  /* 0x0000a30000047ab9 */ /* 0x000fe20000000800 */
[----:B------:R-:W-:Y:S01]  /*1640*/  ULEA UR5, UR5, UR45, 0xb ;  /* 0x0000002d05057291 */ /* 0x000fe2000f8e583f */
[----:B------:R-:W-:-:S03]  /*1650*/  ISETP.LT.AND P0, PT, RZ, UR4, PT ;  /* 0x00000004ff007c0c */ /* 0x000fc6000bf01270 */
[----:B------:R-:W-:-:S04]  /*1660*/  UIADD3 UR5, UR5, 0x300, URZ ;  /* 0x0000030005057890 */ /* 0x000fc8000fffe03f */
[----:B------:R-:W-:-:S04]  /*1670*/  USHF.R.U32.HI UR5, URZ, 0x4, UR5 ;  /* 0x000000043f057899 */ /* 0x000fc80008011605 */
[----:B------:R-:W-:-:S04]  /*1680*/  ULOP3.LUT UR5, UR5, 0x3fff, URZ, 0xc0, !UPT ;  /* 0x00003fff05057892 */ /* 0x000fc8000f8ec03f */
[----:B------:R-:W-:Y:S01]  /*1690*/  ULOP3.LUT UR46, UR5, 0x10000, URZ, 0xfc, !UPT ;  /* 0x00010000052e7892 */ /* 0x000fe2000f8efc3f */
[----:B--2345:R-:W-:Y:S11]  /*16a0*/  @P0 BRA `(.L_x_14) ;  /* 0x0000000000400947 */ /* 0x03cff60003800000 */
[----:B------:R-:W-:Y:S01]  /*16b0*/  MOV R0, 0x0 ;  /* 0x0000000000007802 */ /* 0x000fe20000000f00 */
[----:B------:R-:W-:Y:S01]  /*16c0*/  ULDC.64 UR4, c[0x4][0x68] ;  /* 0x01001a0000047ab9 */ /* 0x000fe20000000a00 */
[----:B------:R-:W-:Y:S01]  /*16d0*/  ULDC.64 UR6, c[0x4][0x8] ;  /* 0x0100020000067ab9 */ /* 0x000fe20000000a00 */
[----:B------:R-:W-:Y:S01]  /*16e0*/  IMAD.U32 R4, RZ, RZ, UR4 ;  /* 0x00000004ff047e24 */ /* 0x000fe2000f8e00ff */
[----:B------:R0:W1:Y:S01]  /*16f0*/  LDC.64 R14, c[0x4][R0] ;  /* 0x01000000000e7b82 */ /* 0x0000620000000a00 */
[----:B------:R-:W-:Y:S01]  /*1700*/  IMAD.U32 R5, RZ, RZ, UR5 ;  /* 0x00000005ff057e24 */ /* 0x000fe2000f8e00ff */
[----:B------:R-:W-:Y:S01]  /*1710*/  ULDC.64 UR4, c[0x4][0x70] ;  /* 0x01001c0000047ab9 */ /* 0x000fe20000000a00 */
[----:B------:R-:W-:Y:S02]  /*1720*/  IMAD.U32 R10, RZ, RZ, UR6 ;  /* 0x00000006ff0a7e24 */ /* 0x000fe4000f8e00ff */
[----:B------:R-:W-:Y:S02]  /*1730*/  IMAD.U32 R6, RZ, RZ, UR4 ;  /* 0x00000004ff067e24 */ /* 0x000fe4000f8e00ff */
[----:B------:R-:W-:-:S02]  /*1740*/  IMAD.U32 R7, RZ, RZ, UR5 ;  /* 0x00000005ff077e24 */ /* 0x000fc4000f8e00ff */
[----:B------:R-:W-:Y:S02]  /*1750*/  IMAD.U32 R11, RZ, RZ, UR7 ;  /* 0x00000007ff0b7e24 */ /* 0x000fe4000f8e00ff */
[----:B------:R-:W-:Y:S02]  /*1760*/  IMAD.MOV.U32 R8, RZ, RZ, 0x1e1 ;  /* 0x000001e1ff087424 */ /* 0x000fe400078e00ff */
[----:B------:R-:W-:Y:S02]  /*1770*/  IMAD.MOV.U32 R12, RZ, RZ, 0x1 ;  /* 0x00000001ff0c7424 */ /* 0x000fe400078e00ff */
[----:B0-----:R-:W-:-:S07]  /*1780*/  IMAD.MOV.U32 R13, RZ, RZ, RZ ;  /* 0x000000ffff0d7224 */ /* 0x001fce00078e00ff */
[----:B------:R-:W-:-:S07]  /*1790*/  LEPC R20, `(.L_x_14) ;  /* 0x000000001014794e */ /* 0x000fce0000000000 */
[----:B-1---5:R-:W-:Y:S05]  /*17a0*/  CALL.ABS.NOINC R14 ;  /* 0x000000000e007343 */ /* 0x022fea0003c00000 */
.L_x_14:
[----:B------:R-:W-:-:S13]  /*17b0*/  ISETP.NE.AND P0, PT, R74, 0x3, PT ;  /* 0x000000034a00780c */ /* 0x000fda0003f05270 */
[----:B------:R-:W-:Y:S05]  /*17c0*/  @!P0 BRA `(.L_x_15) ;  /* 0x0000000000048947 */ /* 0x000fea0003800000 */
[----:B------:R-:W-:Y:S01]  /*17d0*/  BPT.TRAP 0x1 ;  /* 0x000000040000795c */ /* 0x000fe20000300000 */
.L_x_15:
[----:B------:R-:W-:Y:S02]  /*17e0*/  IMAD.U32 R3, RZ, RZ, UR41 ;  /* 0x00000029ff037e24 */ /* 0x000fe4000f8e00ff */
[----:B------:R-:W-:-:S03]  /*17f0*/  IMAD.U32 R0, RZ, RZ, UR40 ;  /* 0x00000028ff007e24 */ /* 0x000fc6000f8e00ff */
[----:B------:R-:W-:Y:S02]  /*1800*/  LEA R3, R3, UR45, 0x3 ;  /* 0x0000002d03037c11 */ /* 0x000fe4000f8e18ff */
[----:B------:R-:W-:-:S04]  /*1810*/  SHF.L.U32 R0, R0, 0x1f, RZ ;  /* 0x0000001f00007819 */ /* 0x000fc800000006ff */
[----:B------:R0:W1:Y:S01]  /*1820*/  SYNCS.PHASECHK.TRANS64.TRYWAIT P1, [R3+URZ], R0 ;  /* 0x00000000030075a7 */ /* 0x000062000802017f */
[----:B------:R-:W-:Y:S05]  /*1830*/  @!P0 BRA `(.L_x_16) ;  /* 0x0000000000048947 */ /* 0x000fea0003800000 */
[----:B------:R-:W-:Y:S01]  /*1840*/  BPT.TRAP 0x1 ;  /* 0x000000040000795c */ /* 0x000fe20000300000 */
.L_x_16:
[----:B------:R-:W-:-:S05]  /*1850*/  IMAD.U32 R4, RZ, RZ, UR44 ;  /* 0x0000002cff047e24 */ /* 0x000fca000f8e00ff */
[----:B------:R-:W-:Y:S01]  /*1860*/  ISETP.GE.AND P2, PT, R4, 0x1, PT ;  /* 0x000000010400780c */ /* 0x000fe20003f46270 */
[----:B-1----:R-:W-:-:S12]  /*1870*/  @P1 BRA `(.L_x_17) ;  /* 0x0000000000081947 */ /* 0x002fd80003800000 */
[----:B------:R-:W1:Y:S02]  /*1880*/  SYNCS.PHASECHK.TRANS64.TRYWAIT P1, [R3+URZ], R0 ;  /* 0x00000000030075a7 */ /* 0x000e64000802017f */
[----:B-1----:R-:W-:Y:S05]  /*1890*/  @!P1 BRA `(.L_x_18) ;  /* 0x0000006000189947 */ /* 0x002fea0003800000 */
.L_x_17:
[----:B------:R-:W-:Y:S05]  /*18a0*/  WARPSYNC.ALL ;  /* 0x0000000000007948 */ /* 0x000fea0003800000 */
[----:B------:R-:W-:Y:S01]  /*18b0*/  UIADD3 UR4, UR45, 0x22300, URZ ;  /* 0x000223002d047890 */ /* 0x000fe2000fffe03f */
[----:B------:R-:W-:Y:S01]  /*18c0*/  WARPGROUP.ARRIVE ;  /* 0x00000000000079c5 */ /* 0x000fe20000000000 */
[----:B------:R-:W-:Y:S01]  /*18d0*/  UMOV UR5, 0xc0000010 ;  /* 0xc000001000057882 */ /* 0x000fe20000000000 */
[----:B------:R-:W-:Y:S01]  /*18e0*/  UMOV UR7, 0xc0000010 ;  /* 0xc000001000077882 */ /* 0x000fe20000000000 */
[----:B------:R-:W-:Y:S01]  /*18f0*/  USHF.R.U32.HI UR4, URZ, 0x4, UR4 ;  /* 0x000000043f047899 */ /* 0x000fe20008011604 */
[----:B------:R-:W-:Y:S01]  /*1900*/  UMOV UR9, UR5 ;  /* 0x0000000500097c82 */ /* 0x000fe20008000000 */
[----:B------:R-:W-:-:S02]  /*1910*/  UMOV UR11, 0xc0000010 ;  /* 0xc0000010000b7882 */ /* 0x000fc40000000000 */
[----:B------:R-:W-:Y:S02]  /*1920*/  ULOP3.LUT UR12, UR4, 0x3fff, URZ, 0xc0, !UPT ;  /* 0x00003fff040c7892 */ /* 0x000fe4000f8ec03f */
[----:B------:R-:W-:Y:S02]  /*1930*/  ULEA UR4, UR41, UR46, 0x8 ;  /* 0x0000002e29047291 */ /* 0x000fe4000f8e403f */
[----:B------:R-:W-:-:S04]  /*1940*/  ULOP3.LUT UR12, UR12, 0x10000, URZ, 0xfc, !UPT ;  /* 0x000100000c0c7892 */ /* 0x000fc8000f8efc3f */
[----:B------:R-:W-:Y:S01]  /*1950*/  UIMAD UR6, UR41, 0xa0, UR12 ;  /* 0x000000a0290678a4 */ /* 0x000fe2000f8e020c */
[----:B------:R-:W-:-:S03]  /*1960*/  UMOV UR8, UR4 ;  /* 0x0000000400087c82 */ /* 0x000fc60008000000 */
[----:B------:R-:W-:Y:S02]  /*1970*/  UIADD3 UR10, UR6, 0x20, URZ ;  /* 0x00000020060a7890 */ /* 0x000fe4000fffe03f */
[----:B------:R-:W-:Y:S02]  /*1980*/  UIADD3 UR13, UR6, 0x40, URZ ;  /* 0x00000040060d7890 */ /* 0x000fe4000fffe03f */
[----:B------:R-:W-:Y:S02]  /*1990*/  UIADD3 UR14, UR6, 0x60, URZ ;  /* 0x00000060060e7890 */ /* 0x000fe4000fffe03f */
[----:B------:R-:W-:Y:S01]  /*19a0*/  HGMMA.64x16x16.F32 R56, gdesc[UR4], RZ, !UPT, gsb0 ;  /* 0x00200000043879f0 */ /* 0x000fe2000c0008ff */
[----:B------:R-:W-:Y:S02]  /*19b0*/  UMOV UR7, 0xc0000010 ;  /* 0xc000001000077882 */ /* 0x000fe40000000000 */
[----:B------:R-:W-:Y:S02]  /*19c0*/  WARPGROUP.DEPBAR.LE gsb0, 0x0 ;  /* 0x00008000000079c5 */ /* 0x000fe40000010000 */
[----:B------:R-:W-:-:S06]  /*19d0*/  WARPGROUP.ARRIVE ;  /* 0x00000000000079c5 */ /* 0x000fcc0000000000 */
[----:B------:R-:W-:Y:S01]  /*19e0*/  HGMMA.64x16x16.F32 R48, gdesc[UR8], RZ, !UPT, gsb0 ;  /* 0x00200000083079f0 */ /* 0x000fe2000c0008ff */
[----:B------:R-:W-:-:S03]  /*19f0*/  UIADD3 UR8, UR6, 0x80, URZ ;  /* 0x0000008006087890 */ /* 0x000fc6000fffe03f */
[----:B------:R-:W-:Y:S01]  /*1a00*/  UMOV UR6, UR13 ;  /* 0x0000000d00067c82 */ /* 0x000fe20008000000 */
[----:B------:R-:W-:Y:S02]  /*1a10*/  WARPGROUP.DEPBAR.LE gsb0, 0x0 ;  /* 0x00008000000079c5 */ /* 0x000fe40000010000 */
[----:B------:R-:W-:-:S06]  /*1a20*/  WARPGROUP.ARRIVE ;  /* 0x00000000000079c5 */ /* 0x000fcc0000000000 */
[----:B------:R-:W-:Y:S01]  /*1a30*/  HGMMA.64x16x16.F32 R40, gdesc[UR4], RZ, !UPT, gsb0 ;  /* 0x00200000042879f0 */ /* 0x000fe2000c0008ff */
[----:B------:R-:W-:Y:S01]  /*1a40*/  UMOV UR6, UR14 ;  /* 0x0000000e00067c82 */ /* 0x000fe20008000000 */
[----:B------:R-:W-:Y:S01]  /*1a50*/  UMOV UR7, 0xc0000010 ;  /* 0xc000001000077882 */ /* 0x000fe20000000000 */
[----:B------:R-:W-:Y:S02]  /*1a60*/  WARPGROUP.DEPBAR.LE gsb0, 0x0 ;  /* 0x00008000000079c5 */ /* 0x000fe40000010000 */
[----:B------:R-:W-:-:S06]  /*1a70*/  WARPGROUP.ARRIVE ;  /* 0x00000000000079c5 */ /* 0x000fcc0000000000 */
[----:B------:R-:W-:Y:S01]  /*1a80*/  HGMMA.64x16x16.F32 R32, gdesc[UR4], RZ, !UPT, gsb0 ;  /* 0x00200000042079f0 */ /* 0x000fe2000c0008ff */
[----:B------:R-:W-:Y:S01]  /*1a90*/  UMOV UR6, UR8 ;  /* 0x0000000800067c82 */ /* 0x000fe20008000000 */
[----:B------:R-:W-:Y:S01]  /*1aa0*/  UMOV UR7, 0xc0000010 ;  /* 0xc000001000077882 */ /* 0x000fe20000000000 */
[----:B------:R-:W-:Y:S02]  /*1ab0*/  WARPGROUP.DEPBAR.LE gsb0, 0x0 ;  /* 0x00008000000079c5 */ /* 0x000fe40000010000 */
[----:B------:R-:W-:-:S06]  /*1ac0*/  WARPGROUP.ARRIVE ;  /* 0x00000000000079c5 */ /* 0x000fcc0000000000 */
[----:B------:R-:W-:Y:S03]  /*1ad0*/  HGMMA.64x16x16.F32 R24, gdesc[UR4], RZ, !UPT, gsb0 ;  /* 0x00200000041879f0 */ /* 0x000fe6000c0008ff */
[----:B------:R-:W-:Y:S02]  /*1ae0*/  WARPGROUP.DEPBAR.LE gsb0, 0x0 ;  /* 0x00008000000079c5 */ /* 0x000fe40000010000 */
[----:B------:R-:W-:Y:S05]  /*1af0*/  @!P2 BRA `(.L_x_19) ;  /* 0x000000040018a947 */ /* 0x000fea0003800000 */
[----:B------:R-:W-:Y:S01]  /*1b00*/  UIADD3 UR4, UR41, 0x1, URZ ;  /* 0x0000000129047890 */ /* 0x000fe2000fffe03f */
[----:B01----:R-:W-:Y:S01]  /*1b10*/  IMAD.U32 R0, RZ, RZ, UR44 ;  /* 0x0000002cff007e24 */ /* 0x003fe2000f8e00ff */
[----:B------:R-:W-:Y:S02]  /*1b20*/  UMOV UR9, UR41 ;  /* 0x0000002900097c82 */ /* 0x000fe40008000000 */
[----:B------:R-:W-:-:S04]  /*1b30*/  UISETP.NE.AND UP0, UPT, UR4, 0x22, UPT ;  /* 0x000000220400788c */ /* 0x000fc8000bf05270 */
[----:B------:R-:W-:Y:S02]  /*1b40*/  USEL UR5, URZ, 0x1, UP0 ;  /* 0x000000013f057887 */ /* 0x000fe40008000000 */
[----:B------:R-:W-:Y:S02]  /*1b50*/  USEL UR8, UR4, URZ, UP0 ;  /* 0x0000003f04087287 */ /* 0x000fe40008000000 */
[----:B------:R-:W-:-:S06]  /*1b60*/  ULOP3.LUT UR5, UR40, UR5, URZ, 0x3c, !UPT ;  /* 0x0000000528057292 */ /* 0x000fcc000f8e3c3f */
[----:B------:R-:W-:-:S07]  /*1b70*/  IMAD.U32 R5, RZ, RZ, UR5 ;  /* 0x00000005ff057e24 */ /* 0x000fce000f8e00ff */
.L_x_26:
[----:B01----:R-:W-:Y:S05]  /*1b80*/  @!P0 BRA `(.L_x_20) ;  /* 0x0000000000048947 */ /* 0x003fea0003800000 */
[----:B------:R-:W-:Y:S01]  /*1b90*/  BPT.TRAP 0x1 ;  /* 0x000000040000795c */ /* 0x000fe20000300000 */
.L_x_20:
[----:B------:R-:W-:Y:S01]  /*1ba0*/  ULEA UR4, UR8, UR45, 0x3 ;  /* 0x0000002d08047291 */ /* 0x000fe2000f8e183f */
[----:B------:R-:W-:-:S08]  /*1bb0*/  SHF.L.U32 R3, R5, 0x1f, RZ ;  /* 0x0000001f05037819 */ /* 0x000fd000000006ff */
[----:B------:R0:W1:Y:S01]  /*1bc0*/  SYNCS.PHASECHK.TRANS64.TRYWAIT P1, [UR4], R3 ;  /* 0x00000003ff0075a7 */ /* 0x0000620008020144 */
[----:B------:R-:W-:Y:S05]  /*1bd0*/  @!P0 BRA `(.L_x_21) ;  /* 0x0000000000048947 */ /* 0x000fea0003800000 */
[----:B------:R-:W-:Y:S01]  /*1be0*/  BPT.TRAP 0x1 ;  /* 0x000000040000795c */ /* 0x000fe20000300000 */
.L_x_21:
[----:B-1----:R-:W-:Y:S05]  /*1bf0*/  @P1 BRA `(.L_x_22) ;  /* 0x0000000000081947 */ /* 0x002fea0003800000 */
[----:B------:R-:W1:Y:S02]  /*1c00*/  SYNCS.PHASECHK.TRANS64.TRYWAIT P1, [UR4], R3 ;  /* 0x00000003ff0075a7 */ /* 0x000e640008020144 */
[----:B-1----:R-:W-:Y:S05]  /*1c10*/  @!P1 BRA `(.L_x_23) ;  /* 0x0000005c004c9947 */ /* 0x002fea0003800000 */
.L_x_22:
[----:B------:R-:W-:Y:S01]  /*1c20*/  ULEA UR4, UR8, UR46, 0x8 ;  /* 0x0000002e08047291 */ /* 0x000fe2000f8e403f */
[----:B------:R-:W-:Y:S01]  /*1c30*/  WARPGROUP.ARRIVE ;  /* 0x00000000000079c5 */ /* 0x000fe20000000000 */
[----:B------:R-:W-:Y:S01]  /*1c40*/  UIMAD UR10, UR8, 0xa0, UR12 ;  /* 0x000000a0080a78a4 */ /* 0x000fe2000f8e020c */
[----:B------:R-:W-:Y:S01]  /*1c50*/  UMOV UR5, 0xc0000010 ;  /* 0xc000001000057882 */ /* 0x000fe20000000000 */
[----:B------:R-:W-:Y:S02]  /*1c60*/  UMOV UR7, 0xc0000010 ;  /* 0xc000001000077882 */ /* 0x000fe40000000000 */
[----:B------:R-:W-:Y:S02]  /*1c70*/  UIADD3 UR11, UR10, 0x20, URZ ;  /* 0x000000200a0b7890 */ /* 0x000fe4000fffe03f */
[----:B------:R-:W-:Y:S02]  /*1c80*/  UIADD3 UR13, UR10, 0x40, URZ ;  /* 0x000000400a0d7890 */ /* 0x000fe4000fffe03f */
[----:B------:R-:W-:Y:S01]  /*1c90*/  UMOV UR6, UR10 ;  /* 0x0000000a00067c82 */ /* 0x000fe20008000000 */
[----:B------:R-:W-:Y:S01]  /*1ca0*/  UIADD3 UR14, UR10, 0x60, URZ ;  /* 0x000000600a0e7890 */ /* 0x000fe2000fffe03f */
[----:B------:R-:W-:Y:S01]  /*1cb0*/  HGMMA.64x16x16.F32 R56, gdesc[UR4], R56, gsb0 ;  /* 0x00200000043879f0 */ /* 0x000fe20008000838 */
[----:B------:R-:W-:Y:S01]  /*1cc0*/  UMOV UR6, UR11 ;  /* 0x0000000b00067c82 */ /* 0x000fe20008000000 */
[----:B------:R-:W-:Y:S01]  /*1cd0*/  UMOV UR7, 0xc0000010 ;  /* 0xc000001000077882 */ /* 0x000fe20000000000 */
[----:B------:R-:W-:Y:S01]  /*1ce0*/  UIADD3 UR10, UR10, 0x80, URZ ;  /* 0x000000800a0a7890 */ /* 0x000fe2000fffe03f */
[----:B------:R-:W-:-:S02]  /*1cf0*/  WARPGROUP.DEPBAR.LE gsb0, 0x0 ;  /* 0x00008000000079c5 */ /* 0x000fc40000010000 */
[----:B------:R-:W-:-:S06]  /*1d00*/  WARPGROUP.ARRIVE ;  /* 0x00000000000079c5 */ /* 0x000fcc0000000000 */
[----:B------:R-:W-:Y:S01]  /*1d10*/  HGMMA.64x16x16.F32 R48, gdesc[UR4], R48, gsb0 ;  /* 0x00200000043079f0 */ /* 0x000fe20008000830 */
[----:B------:R-:W-:Y:S01]  /*1d20*/  UMOV UR6, UR13 ;  /* 0x0000000d00067c82 */ /* 0x000fe20008000000 */
[----:B------:R-:W-:Y:S01]  /*1d30*/  UMOV UR7, 0xc0000010 ;  /* 0xc000001000077882 */ /* 0x000fe20000000000 */
[----:B------:R-:W-:Y:S02]  /*1d40*/  WARPGROUP.DEPBAR.LE gsb0, 0x0 ;  /* 0x00008000000079c5 */ /* 0x000fe40000010000 */
        /* <DEDUP_REMOVED lines=11> */
[----:B------:R-:W-:Y:S03]  /*1e00*/  HGMMA.64x16x16.F32 R24, gdesc[UR4], R24, gsb0 ;  /* 0x00200000041879f0 */ /* 0x000fe60008000818 */
[----:B------:R-:W-:Y:S02]  /*1e10*/  WARPGROUP.DEPBAR.LE gsb0, 0x0 ;  /* 0x00008000000079c5 */ /* 0x000fe40000010000 */
[----:B------:R-:W-:Y:S05]  /*1e20*/  @!P0 BRA `(.L_x_24) ;  /* 0x0000000000048947 */ /* 0x000fea0003800000 */
[----:B------:R-:W-:Y:S01]  /*1e30*/  BPT.TRAP 0x1 ;  /* 0x000000040000795c */ /* 0x000fe20000300000 */
.L_x_24:
[----:B------:R-:W-:Y:S01]  /*1e40*/  ULEA UR4, UR9, UR45, 0x3 ;  /* 0x0000002d09047291 */ /* 0x000fe2000f8e183f */
[----:B------:R-:W-:-:S03]  /*1e50*/  ISETP.GT.U32.AND P1, PT, R18, 0x1, PT ;  /* 0x000000011200780c */ /* 0x000fc60003f24070 */
[----:B------:R-:W-:-:S04]  /*1e60*/  UIADD3 UR4, UR4, 0x110, URZ ;  /* 0x0000011004047890 */ /* 0x000fc8000fffe03f */
[----:B------:R-:W-:-:S09]  /*1e70*/  UPRMT UR4, URZ, 0x654, UR4 ;  /* 0x000006543f047896 */ /* 0x000fd20008000004 */
[----:B------:R-:W-:Y:S01]  /*1e80*/  SYNCS.ARRIVE.TRANS64.RED.A1T0 RZ, [UR4], RZ ;  /* 0x000000ffffff79a7 */ /* 0x000fe20008100404 */
[----:B------:R-:W-:Y:S05]  /*1e90*/  @P1 BRA `(.L_x_25) ;  /* 0x0000000000041947 */ /* 0x000fea0003800000 */
[----:B------:R-:W-:Y:S01]  /*1ea0*/  BPT.TRAP 0x1 ;  /* 0x000000040000795c */ /* 0x000fe20000300000 */
.L_x_25:
[----:B------:R-:W-:Y:S01]  /*1eb0*/  UIADD3 UR8, UR8, 0x1, URZ ;  /* 0x0000000108087890 */ /* 0x000fe2000fffe03f */
[C---:B------:R-:W-:Y:S01]  /*1ec0*/  ISETP.GT.AND P1, PT, R0.reuse, 0x1, PT ;  /* 0x000000010000780c */ /* 0x040fe20003f24270 */
[----:B------:R-:W-:Y:S01]  /*1ed0*/  UIADD3 UR9, UR9, 0x1, URZ ;  /* 0x0000000109097890 */ /* 0x000fe2000fffe03f */
[----:B------:R-:W-:Y:S01]  /*1ee0*/  VIADD R0, R0, 0xffffffff ;  /* 0xffffffff00007836 */ /* 0x000fe20000000000 */
[----:B------:R-:W-:Y:S02]  /*1ef0*/  UISETP.NE.AND UP0, UPT, UR8, 0x22, UPT ;  /* 0x000000220800788c */ /* 0x000fe4000bf05270 */
[----:B------:R-:W-:Y:S02]  /*1f00*/  UISETP.NE.AND UP1, UPT, UR9, 0x22, UPT ;  /* 0x000000220900788c */ /* 0x000fe4000bf25270 */
[----:B------:R-:W-:Y:S02]  /*1f10*/  USEL UR4, URZ, 0x1, UP0 ;  /* 0x000000013f047887 */ /* 0x000fe40008000000 */
[----:B------:R-:W-:-:S02]  /*1f20*/  USEL UR8, UR8, URZ, UP0 ;  /* 0x0000003f08087287 */ /* 0x000fc40008000000 */
[----:B------:R-:W-:Y:S02]  /*1f30*/  USEL UR9, UR9, URZ, UP1 ;  /* 0x0000003f09097287 */ /* 0x000fe40008800000 */
[----:B------:R-:W-:Y:S01]  /*1f40*/  LOP3.LUT R5, R5, UR4, RZ, 0x3c, !PT ;  /* 0x0000000405057c12 */ /* 0x000fe2000f8e3cff */
[----:B------:R-:W-:Y:S09]  /*1f50*/  @P1 BRA `(.L_x_26) ;  /* 0xfffffffc00081947 */ /* 0x000ff2000383ffff */
.L_x_19:
[----:B01----:R-:W0:Y:S02]  /*1f60*/  LDC R0, c[0x0][0x28c] ;  /* 0x0000a300ff007b82 */ /* 0x003e240000000800 */
[----:B0-----:R-:W-:-:S13]  /*1f70*/  ISETP.GE.AND P1, PT, R0, 0x1, PT ;  /* 0x000000010000780c */ /* 0x001fda0003f26270 */
[----:B------:R-:W-:Y:S05]  /*1f80*/  @!P1 BRA `(.L_x_27) ;  /* 0x0000000000349947 */ /* 0x000fea0003800000 */
[----:B------:R-:W-:Y:S05]  /*1f90*/  @!P0 BRA `(.L_x_28) ;  /* 0x0000000000048947 */ /* 0x000fea0003800000 */
[----:B------:R-:W-:Y:S01]  /*1fa0*/  BPT.TRAP 0x1 ;  /* 0x000000040000795c */ /* 0x000fe20000300000 */
.L_x_28:
[----:B------:R-:W-:Y:S01]  /*1fb0*/  UIADD3 UR6, UR44, UR41, URZ ;  /* 0x000000292c067290 */ /* 0x000fe2000fffe03f */
[----:B------:R-:W-:-:S03]  /*1fc0*/  ISETP.GT.U32.AND P0, PT, R18, 0x1, PT ;  /* 0x000000011200780c */ /* 0x000fc60003f04070 */
[----:B------:R-:W-:-:S04]  /*1fd0*/  UIMAD.WIDE.U32 UR4, UR6, -0xf0f0f0f, URZ ;  /* 0xf0f0f0f1060478a5 */ /* 0x000fc8000f8e003f */
[----:B------:R-:W-:-:S04]  /*1fe0*/  USHF.R.U32.HI UR4, URZ, 0x5, UR5 ;  /* 0x000000053f047899 */ /* 0x000fc80008011605 */
[----:B------:R-:W-:-:S04]  /*1ff0*/  UIMAD UR6, UR4, -0x22, UR6 ;  /* 0xffffffde040678a4 */ /* 0x000fc8000f8e0206 */
[----:B------:R-:W-:-:S04]  /*2000*/  ULEA UR6, UR6, UR45, 0x3 ;  /* 0x0000002d06067291 */ /* 0x000fc8000f8e183f */
[----:B------:R-:W-:-:S04]  /*2010*/  UIADD3 UR6, UR6, 0x110, URZ ;  /* 0x0000011006067890 */ /* 0x000fc8000fffe03f */
[----:B------:R-:W-:-:S09]  /*2020*/  UPRMT UR6, URZ, 0x654, UR6 ;  /* 0x000006543f067896 */ /* 0x000fd20008000006 */
[----:B------:R-:W-:Y:S01]  /*2030*/  SYNCS.ARRIVE.TRANS64.RED.A1T0 RZ, [UR6], RZ ;  /* 0x000000ffffff79a7 */ /* 0x000fe20008100406 */
[----:B------:R-:W-:Y:S05]  /*2040*/  @P0 BRA `(.L_x_27) ;  /* 0x0000000000040947 */ /* 0x000fea0003800000 */
[----:B------:R-:W-:Y:S01]  /*2050*/  BPT.TRAP 0x1 ;  /* 0x000000040000795c */ /* 0x000fe20000300000 */
.L_x_27:
[----:B------:R-:W-:Y:S01]  /*2060*/  IMAD R3, R76, 0x50, RZ ;  /* 0x000000504c037824 */ /* 0x000fe200078e02ff */
[----:B------:R-:W-:Y:S01]  /*2070*/  UIADD3 UR41, UR43, UR41, URZ ;  /* 0x000000292b297290 */ /* 0x000fe2000fffe03f */
[----:B------:R-:W-:Y:S01]  /*2080*/  SHF.R.S32.HI R9, RZ, 0x1f, R75 ;  /* 0x0000001fff097819 */ /* 0x000fe2000001144b */
[----:B------:R-:W-:Y:S01]  /*2090*/  UISETP.GE.U32.AND UP1, UPT, UR43, 0x22, UPT ;  /* 0x000000222b00788c */ /* 0x000fe2000bf26070 */
[----:B------:R-:W-:Y:S01]  /*20a0*/  IMAD.SHL.U32 R6, R77, 0x80, RZ ;  /* 0x000000804d067824 */ /* 0x000fe200078e00ff */
[----:B------:R-:W-:Y:S01]  /*20b0*/  ULDC UR7, c[0x0][0x288] ;  /* 0x0000a20000077ab9 */ /* 0x000fe20000000800 */
[C---:B------:R-:W-:Y:S01]  /*20c0*/  LOP3.LUT R10, R3.reuse, 0x6, R69, 0xf8, !PT ;  /* 0x00000006030a7812 */ /* 0x040fe200078ef845 */
[----:B------:R-:W-:Y:S01]  /*20d0*/  UISETP.GT.U32.AND UP0, UPT, UR41, 0x21, UPT ;  /* 0x000000212900788c */ /* 0x000fe2000bf04070 */
[----:B------:R-:W-:Y:S01]  /*20e0*/  ISETP.GE.AND P0, PT, R3, UR7, PT ;  /* 0x0000000703007c0c */ /* 0x000fe2000bf06270 */
[----:B------:R-:W-:Y:S01]  /*20f0*/  ULDC.64 UR4, c[0x0][0x5d0] ;  /* 0x0001740000047ab9 */ /* 0x000fe20000000a00 */
[--C-:B------:R-:W-:Y:S01]  /*2100*/  SHF.R.S32.HI R11, RZ, 0x1f, R10.reuse ;  /* 0x0000001fff0b7819 */ /* 0x100fe2000001140a */
[----:B------:R-:W-:Y:S01]  /*2110*/  ULDC UR10, c[0x0][0x284] ;  /* 0x0000a100000a7ab9 */ /* 0x000fe20000000800 */
[----:B------:R-:W-:Y:S01]  /*2120*/  IMAD R0, R9, UR4, RZ ;  /* 0x0000000409007c24 */ /* 0x000fe2000f8e02ff */
[----:B------:R-:W-:Y:S01]  /*2130*/  UISETP.LT.U32.AND UP0, UPT, UR43, 0x22, UP0 ;  /* 0x000000222b00788c */ /* 0x000fe20008701070 */
[----:B------:R-:W-:Y:S01]  /*2140*/  ISETP.GE.OR P0, PT, R6, UR10, P0 ;  /* 0x0000000a06007c0c */ /* 0x000fe20008706670 */
[----:B------:R-:W-:Y:S01]  /*2150*/  IMAD.WIDE.U32 R4, R75, UR4, R10 ;  /* 0x000000044b047c25 */ /* 0x000fe2000f8e000a */
[----:B------:R-:W-:Y:S01]  /*2160*/  ULDC.64 UR8, c[0x0][0x5c8] ;  /* 0x0001720000087ab9 */ /* 0x000fe20000000a00 */
[----:B------:R-:W-:-:S02]  /*2170*/  USEL UR6, URZ, 0x1, !UP0 ;  /* 0x000000013f067887 */ /* 0x000fc4000c000000 */
[----:B------:R-:W-:Y:S01]  /*2180*/  IMAD R7, R75, UR5, R0 ;  /* 0x000000054b077c24 */ /* 0x000fe2000f8e0200 */
[----:B------:R-:W-:Y:S01]  /*2190*/  @UP1 UIMAD.WIDE.U32 UR4, UR41, -0xf0f0f0f, URZ ;  /* 0xf0f0f0f1290418a5 */ /* 0x000fe2000f8e003f */
[----:B------:R-:W-:Y:S01]  /*21a0*/  IMAD.WIDE R76, R77, 0x80, R22 ;  /* 0x000000804d4c7825 */ /* 0x000fe200078e0216 */
[----:B------:R-:W-:Y:S02]  /*21b0*/  ULOP3.LUT UR40, UR40, UR6, URZ, 0x3c, !UPT ;  /* 0x0000000628287292 */ /* 0x000fe4000f8e3c3f */
[----:B------:R-:W-:Y:S01]  /*21c0*/  @UP1 USHF.R.U32.HI UR4, URZ, 0x5, UR5 ;  /* 0x000000053f041899 */ /* 0x000fe20008011605 */
[----:B------:R-:W-:Y:S02]  /*21d0*/  IMAD.IADD R5, R5, 0x1, R7 ;  /* 0x0000000105057824 */ /* 0x000fe400078e0207 */
[----:B------:R-:W-:Y:S01]  /*21e0*/  IMAD R7, R77, UR8, RZ ;  /* 0x000000084d077c24 */ /* 0x000fe2000f8e02ff */
[----:B------:R-:W-:Y:S01]  /*21f0*/  @UP1 ULOP3.LUT UR40, UR40, 0x1, UR4, 0x78, !UPT ;  /* 0x0000000128281892 */ /* 0x000fe2000f8e7804 */
[----:B------:R-:W-:-:S04]  /*2200*/  IMAD.WIDE.U32 R78, R76, UR8, R4 ;  /* 0x000000084c4e7c25 */ /* 0x000fc8000f8e0004 */
[----:B------:R-:W-:Y:S02]  /*2210*/  IMAD R7, R76, UR9, R7 ;  /* 0x000000094c077c24 */ /* 0x000fe4000f8e0207 */
[----:B------:R-:W-:Y:S01]  /*2220*/  IMAD.MOV.U32 R0, RZ, RZ, -0x1 ;  /* 0xffffffffff007424 */ /* 0x000fe200078e00ff */
[----:B------:R-:W-:Y:S06]  /*2230*/  @P0 BRA `(.L_x_29) ;  /* 0x00000028007c0947 */ /* 0x000fec0003800000 */
[----:B-----5:R-:W-:Y:S01]  /*2240*/  FSETP.NEU.AND P0, PT, R64, RZ, PT ;  /* 0x000000ff4000720b */ /* 0x020fe20003f0d000 */
[----:B------:R-:W-:Y:S01]  /*2250*/  IMAD.IADD R4, R68, 0x1, -R3 ;  /* 0x0000000144047824 */ /* 0x000fe200078e0a03 */
[----:B------:R-:W-:Y:S01]  /*2260*/  BSSY B0, `(.L_x_29) ;  /* 0x000029c000007945 */ /* 0x000fe20003800000 */
[----:B------:R-:W-:Y:S02]  /*2270*/  IMAD.IADD R3, R73, 0x1, -R6 ;  /* 0x0000000149037824 */ /* 0x000fe400078e0a06 */
[----:B------:R-:W-:Y:S01]  /*2280*/  IMAD.IADD R89, R79, 0x1, R7 ;  /* 0x000000014f597824 */ /* 0x000fe200078e0207 */
[----:B------:R-:W-:-:S04]  /*2290*/  ISETP.GT.AND P1, PT, R4, RZ, PT ;  /* 0x000000ff0400720c */ /* 0x000fc80003f24270 */
[----:B------:R-:W-:-:S03]  /*22a0*/  ISETP.GT.AND P2, PT, R3, RZ, P1 ;  /* 0x000000ff0300720c */ /* 0x000fc60000f44270 */
[----:B------:R-:W-:Y:S10]  /*22b0*/  @!P0 BRA `(.L_x_30) ;  /* 0x0000001c00388947 */ /* 0x000ff40003800000 */
[----:B------:R-:W0:Y:S01]  /*22c0*/  LDC.64 R82, c[0x0][0x5b8] ;  /* 0x00016e00ff527b82 */ /* 0x000e220000000a00 */
[----:B------:R-:W-:-:S07]  /*22d0*/  ULDC.64 UR4, c[0x0][0x5c0] ;  /* 0x0001700000047ab9 */ /* 0x000fce0000000a00 */
[----:B------:R-:W1:Y:S08]  /*22e0*/  LDC.64 R84, c[0x0][0x5b0] ;  /* 0x00016c00ff547b82 */ /* 0x000e700000000a00 */
[----:B------:R-:W2:Y:S01]  /*22f0*/  LDC.64 R86, c[0x0][0x5a8] ;  /* 0x00016a00ff567b82 */ /* 0x000ea20000000a00 */
[-C--:B0-----:R-:W-:Y:S02]  /*2300*/  IMAD R6, R9, R82.reuse, RZ ;  /* 0x0000005209067224 */ /* 0x081fe400078e02ff */
[----:B------:R-:W-:-:S04]  /*2310*/  IMAD.WIDE.U32 R80, R75, R82, R10 ;  /* 0x000000524b507225 */ /* 0x000fc800078e000a */
[----:B------:R-:W-:Y:S02]  /*2320*/  IMAD R79, R75, R83, R6 ;  /* 0x000000534b4f7224 */ /* 0x000fe400078e0206 */
[-C--:B-1----:R-:W-:Y:S02]  /*2330*/  IMAD R5, R77, R84.reuse, RZ ;  /* 0x000000544d057224 */ /* 0x082fe400078e02ff */
[----:B------:R-:W-:Y:S02]  /*2340*/  IMAD.IADD R13, R81, 0x1, R79 ;  /* 0x00000001510d7824 */ /* 0x000fe400078e024f */
[----:B------:R-:W-:Y:S02]  /*2350*/  IMAD.MOV.U32 R12, RZ, RZ, R80 ;  /* 0x000000ffff0c7224 */ /* 0x000fe400078e0050 */
[C---:B------:R-:W-:Y:S02]  /*2360*/  IMAD R83, R76.reuse, R85, R5 ;  /* 0x000000554c537224 */ /* 0x040fe400078e0205 */
[----:B------:R-:W-:-:S04]  /*2370*/  IMAD.WIDE.U32 R6, R76, R84, R12 ;  /* 0x000000544c067225 */ /* 0x000fc800078e000c */
[----:B------:R-:W-:Y:S01]  /*2380*/  IMAD.IADD R5, R7, 0x1, R83 ;  /* 0x0000000107057824 */ /* 0x000fe200078e0253 */
[----:B--2---:R-:W-:-:S04]  /*2390*/  LEA R14, P0, R6, R86, 0x1 ;  /* 0x00000056060e7211 */ /* 0x004fc800078008ff */
[----:B------:R-:W-:-:S05]  /*23a0*/  LEA.HI.X R15, R6, R87, R5, 0x1, P0 ;  /* 0x00000057060f7211 */ /* 0x000fca00000f0c05 */
[----:B------:R0:W2:Y:S01]  /*23b0*/  @P2 LDG.E.LTC128B.U16 R5, desc[UR38][R14.64] ;  /* 0x000000260e052981 */ /* 0x0000a2000c1e1520 */
[----:B------:R-:W-:Y:S01]  /*23c0*/  LEA R8, P0, R78, UR4, 0x1 ;  /* 0x000000044e087c11 */ /* 0x000fe2000f8008ff */
[----:B------:R-:W-:Y:S01]  /*23d0*/  IMAD.WIDE.U32 R6, R76, R84, R10 ;  /* 0x000000544c067225 */ /* 0x000fe200078e000a */
[----:B------:R-:W-:Y:S03]  /*23e0*/  BSSY B1, `(.L_x_31) ;  /* 0x0000012000017945 */ /* 0x000fe60003800000 */
[----:B------:R-:W-:Y:S02]  /*23f0*/  IMAD.IADD R7, R83, 0x1, R7 ;  /* 0x0000000153077824 */ /* 0x000fe400078e0207 */
[----:B------:R-:W-:Y:S01]  /*2400*/  IMAD.WIDE.U32 R20, R75, R82, R6 ;  /* 0x000000524b147225 */ /* 0x000fe200078e0006 */
[----:B0-----:R-:W-:-:S03]  /*2410*/  SHF.L.U64.HI R15, R84, 0x3, R85 ;  /* 0x00000003540f7819 */ /* 0x001fc60000010255 */
[----:B------:R-:W-:Y:S01]  /*2420*/  IMAD.IADD R7, R79, 0x1, R21 ;  /* 0x000000014f077824 */ /* 0x000fe200078e0215 */
[----:B------:R-:W-:Y:S01]  /*2430*/  LEA R6, P4, R20, R86, 0x1 ;  /* 0x0000005614067211 */ /* 0x000fe200078808ff */
[----:B------:R-:W-:-:S03]  /*2440*/  IMAD.SHL.U32 R14, R84, 0x8, RZ ;  /* 0x00000008540e7824 */ /* 0x000fc600078e00ff */
[----:B------:R-:W-:Y:S01]  /*2450*/  LEA.HI.X R7, R20, R87, R7, 0x1, P4 ;  /* 0x0000005714077211 */ /* 0x000fe200020f0c07 */
[----:B--2---:R-:W-:-:S05]  /*2460*/  HADD2.F32 R9, -RZ, R5.H0_H0 ;  /* 0x20000005ff097230 */ /* 0x004fca0000004100 */
[----:B------:R-:W-:-:S04]  /*2470*/  FMUL R9, R9, R64 ;  /* 0x0000004009097220 */ /* 0x000fc80000400000 */
[----:B------:R-:W-:Y:S01]  /*2480*/  FFMA R56, R56, R19, R9 ;  /* 0x0000001338387223 */ /* 0x000fe20000000009 */
[----:B------:R-:W-:Y:S02]  /*2490*/  LEA.HI.X R9, R78, UR5, R89, 0x1, P0 ;  /* 0x000000054e097c11 */ /* 0x000fe400080f0c59 */
[----:B------:R-:W-:Y:S02]  /*24a0*/  ISETP.GT.AND P0, PT, R4, 0x1, PT ;  /* 0x000000010400780c */ /* 0x000fe40003f04270 */
[----:B------:R-:W-:Y:S02]  /*24b0*/  F2FP.F16.F32.PACK_AB R56, RZ, R56 ;  /* 0x00000038ff38723e */ /* 0x000fe400000000ff */
[----:B------:R-:W-:-:S03]  /*24c0*/  ISETP.GT.AND P3, PT, R3, RZ, P0 ;  /* 0x000000ff0300720c */ /* 0x000fc60000764270 */
[----:B------:R0:W-:Y:S10]  /*24d0*/  @P2 STG.E.U16 desc[UR38][R8.64], R56 ;  /* 0x0000003808002986 */ /* 0x0001f4000c101526 */
[----:B------:R-:W-:Y:S05]  /*24e0*/  @!P3 BRA `(.L_x_32) ;  /* 0x000000000004b947 */ /* 0x000fea0003800000 */
[----:B------:R1:W5:Y:S02]  /*24f0*/  LDG.E.LTC128B.U16 R5, desc[UR38][R6.64+0x2] ;  /* 0x0000022606057981 */ /* 0x000364000c1e1520 */
.L_x_32:
[----:B------:R-:W-:Y:S05]  /*2500*/  BSYNC B1 ;  /* 0x0000000000017941 */ /* 0x000fea0003800000 */
.L_x_31:
[----:B-----5:R-:W-:Y:S01]  /*2510*/  HADD2.F32 R77, -RZ, R5.H0_H0 ;  /* 0x20000005ff4d7230 */ /* 0x020fe20000004100 */
[----:B------:R-:W-:Y:S01]  /*2520*/  ISETP.GT.AND P1, PT, R3, 0x8, P1 ;  /* 0x000000080300780c */ /* 0x000fe20000f24270 */
[----:B------:R-:W-:Y:S01]  /*2530*/  IMAD.WIDE.U32 R20, R76, R84, R14 ;  /* 0x000000544c147225 */ /* 0x000fe200078e000e */
[----:B0-----:R-:W-:-:S03]  /*2540*/  PRMT R56, R5, 0x7610, R56 ;  /* 0x0000761005387816 */ /* 0x001fc60000000038 */
[----:B------:R-:W-:Y:S01]  /*2550*/  FMUL R12, R77, R64 ;  /* 0x000000404d0c7220 */ /* 0x000fe20000400000 */
[----:B------:R-:W-:Y:S01]  /*2560*/  IMAD.IADD R83, R83, 0x1, R21 ;  /* 0x0000000153537824 */ /* 0x000fe200078e0215 */
[----:B------:R-:W-:Y:S02]  /*2570*/  IADD3 R80, P2, R80, R20, RZ ;  /* 0x0000001450507210 */ /* 0x000fe40007f5e0ff */
[----:B------:R-:W-:-:S03]  /*2580*/  FFMA R12, R57, R19, R12 ;  /* 0x00000013390c7223 */ /* 0x000fc6000000000c */
[----:B------:R-:W-:Y:S01]  /*2590*/  IMAD.X R13, R83, 0x1, R13, P2 ;  /* 0x00000001530d7824 */ /* 0x000fe200010e060d */
[C---:B------:R-:W-:Y:S02]  /*25a0*/  LEA R14, P2, R80.reuse, R86, 0x1 ;  /* 0x00000056500e7211 */ /* 0x040fe400078408ff */
[----:B------:R-:W-:Y:S02]  /*25b0*/  F2FP.F16.F32.PACK_AB R12, RZ, R12 ;  /* 0x0000000cff0c723e */ /* 0x000fe400000000ff */
[----:B------:R-:W-:Y:S02]  /*25c0*/  LEA.HI.X R15, R80, R87, R13, 0x1, P2 ;  /* 0x00000057500f7211 */ /* 0x000fe400010f0c0d */
[----:B------:R-:W-:-:S05]  /*25d0*/  PRMT R21, R12, 0x7610, R21 ;  /* 0x000076100c157816 */ /* 0x000fca0000000015 */
[----:B------:R0:W-:Y:S04]  /*25e0*/  @P3 STG.E.U16 desc[UR38][R8.64+0x2], R21 ;  /* 0x0000021508003986 */ /* 0x0001e8000c101526 */
[----:B------:R-:W2:Y:S01]  /*25f0*/  @P1 LDG.E.LTC128B.U16 R56, desc[UR38][R14.64] ;  /* 0x000000260e381981 */ /* 0x000ea2000c1e1520 */
[----:B------:R-:W-:Y:S01]  /*2600*/  IADD3 R20, P2, R10, R20, RZ ;  /* 0x000000140a147210 */ /* 0x000fe20007f5e0ff */
[----:B------:R-:W-:Y:S01]  /*2610*/  BSSY B1, `(.L_x_33) ;  /* 0x0000011000017945 */ /* 0x000fe20003800000 */
[----:B------:R-:W-:Y:S02]  /*2620*/  SHF.L.U64.HI R13, R65, 0x1, R66 ;  /* 0x00000001410d7819 */ /* 0x000fe40000010242 */
[----:B------:R-:W-:Y:S01]  /*2630*/  ISETP.GT.AND P0, PT, R3, 0x8, P0 ;  /* 0x000000080300780c */ /* 0x000fe20000704270 */
[----:B0-----:R-:W-:Y:S01]  /*2640*/  IMAD.X R21, R11, 0x1, R83, P2 ;  /* 0x000000010b157824 */ /* 0x001fe200010e0653 */
[----:B------:R-:W-:Y:S01]  /*2650*/  LEA R12, P2, R65, R8, 0x1 ;  /* 0x00000008410c7211 */ /* 0x000fe200078408ff */
[----:B------:R-:W-:-:S04]  /*2660*/  IMAD.WIDE.U32 R20, R75, R82, R20 ;  /* 0x000000524b147225 */ /* 0x000fc800078e0014 */
[----:B------:R-:W-:Y:S01]  /*2670*/  IMAD.X R13, R13, 0x1, R9, P2 ;  /* 0x000000010d0d7824 */ /* 0x000fe200010e0609 */
[----:B------:R-:W-:Y:S01]  /*2680*/  LEA R10, P3, R20, R86, 0x1 ;  /* 0x00000056140a7211 */ /* 0x000fe200078608ff */
[----:B------:R-:W-:-:S05]  /*2690*/  IMAD.IADD R11, R79, 0x1, R21 ;  /* 0x000000014f0b7824 */ /* 0x000fca00078e0215 */
[----:B------:R-:W-:Y:S01]  /*26a0*/  LEA.HI.X R11, R20, R87, R11, 0x1, P3 ;  /* 0x00000057140b7211 */ /* 0x000fe200018f0c0b */
[----:B--2---:R-:W-:-:S05]  /*26b0*/  HADD2.F32 R5, -RZ, R56.H0_H0 ;  /* 0x20000038ff057230 */ /* 0x004fca0000004100 */
[----:B------:R-:W-:-:S04]  /*26c0*/  FMUL R5, R5, R64 ;  /* 0x0000004005057220 */ /* 0x000fc80000400000 */
[----:B------:R-:W-:-:S05]  /*26d0*/  FFMA R5, R58, R19, R5 ;  /* 0x000000133a057223 */ /* 0x000fca0000000005 */
[----:B------:R-:W-:-:S05]  /*26e0*/  F2FP.F16.F32.PACK_AB R5, RZ, R5 ;  /* 0x00000005ff05723e */ /* 0x000fca00000000ff */
[----:B------:R0:W-:Y:S01]  /*26f0*/  @P1 STG.E.U16 desc[UR38][R12.64], R5 ;  /* 0x000000050c001986 */ /* 0x0001e2000c101526 */
[----:B------:R-:W-:Y:S05]  /*2700*/  @!P0 BRA `(.L_x_34) ;  /* 0x0000000000048947 */ /* 0x000fea0003800000 */
[----:B------:R2:W5:Y:S02]  /*2710*/  LDG.E.LTC128B.U16 R56, desc[UR38][R10.64+0x2] ;  /* 0x000002260a387981 */ /* 0x000564000c1e1520 */
.L_x_34:
[----:B------:R-:W-:Y:S05]  /*2720*/  BSYNC B1 ;  /* 0x0000000000017941 */ /* 0x000fea0003800000 */
.L_x_33:
[----:B0----5:R-:W-:Y:S01]  /*2730*/  HADD2.F32 R5, -RZ, R56.H0_H0 ;  /* 0x20000038ff057230 */ /* 0x021fe20000004100 */
[----:B------:R-:W-:Y:S01]  /*2740*/  ISETP.GT.AND P1, PT, R4, 0x8, PT ;  /* 0x000000080400780c */ /* 0x000fe20003f24270 */
[----:B------:R-:W-:Y:S03]  /*2750*/  BSSY B1, `(.L_x_35) ;  /* 0x0000008000017945 */ /* 0x000fe60003800000 */
[----:B------:R-:W-:Y:S01]  /*2760*/  FMUL R14, R5, R64 ;  /* 0x00000040050e7220 */ /* 0x000fe20000400000 */
[----:B------:R-:W-:-:S03]  /*2770*/  ISETP.GT.AND P2, PT, R3, RZ, P1 ;  /* 0x000000ff0300720c */ /* 0x000fc60000f44270 */
[----:B------:R-:W-:-:S05]  /*2780*/  FFMA R14, R59, R19, R14 ;  /* 0x000000133b0e7223 */ /* 0x000fca000000000e */
[----:B------:R-:W-:-:S05]  /*2790*/  F2FP.F16.F32.PACK_AB R14, RZ, R14 ;  /* 0x0000000eff0e723e */ /* 0x000fca00000000ff */
[----:B------:R0:W-:Y:S01]  /*27a0*/  @P0 STG.E.U16 desc[UR38][R12.64+0x2], R14 ;  /* 0x0000020e0c000986 */ /* 0x0001e2000c101526 */
[----:B------:R-:W-:Y:S05]  /*27b0*/  @!P2 BRA `(.L_x_36) ;  /* 0x000000000004a947 */ /* 0x000fea0003800000 */
[----:B------:R3:W5:Y:S02]  /*27c0*/  LDG.E.LTC128B.U16 R56, desc[UR38][R6.64+0x10] ;  /* 0x0000102606387981 */ /* 0x000764000c1e1520 */
.L_x_36:
[----:B------:R-:W-:Y:S05]  /*27d0*/  BSYNC B1 ;  /* 0x0000000000017941 */ /* 0x000fea0003800000 */
.L_x_35:
[----:B-----5:R-:W-:Y:S01]  /*27e0*/  HADD2.F32 R5, -RZ, R56.H0_H0 ;  /* 0x20000038ff057230 */ /* 0x020fe20000004100 */
        /* <DEDUP_REMOVED lines=9> */
.L_x_38:
[----:B------:R-:W-:Y:S05]  /*2880*/  BSYNC B1 ;  /* 0x0000000000017941 */ /* 0x000fea0003800000 */
.L_x_37:
[----:B----45:R-:W-:Y:S01]  /*2890*/  HADD2.F32 R5, -RZ, R56.H0_H0 ;  /* 0x20000038ff057230 */ /* 0x030fe20000004100 */
[----:B------:R-:W-:Y:S01]  /*28a0*/  ISETP.GT.AND P1, PT, R3, 0x8, P1 ;  /* 0x000000080300780c */ /* 0x000fe20000f24270 */
[----:B------:R-:W-:Y:S03]  /*28b0*/  BSSY B1, `(.L_x_39) ;  /* 0x0000007000017945 */ /* 0x000fe60003800000 */
[----:B0-----:R-:W-:-:S04]  /*28c0*/  FMUL R14, R5, R64 ;  /* 0x00000040050e7220 */ /* 0x001fc80000400000 */
[----:B------:R-:W-:-:S05]  /*28d0*/  FFMA R14, R61, R19, R14 ;  /* 0x000000133d0e7223 */ /* 0x000fca000000000e */
[----:B------:R-:W-:-:S05]  /*28e0*/  F2FP.F16.F32.PACK_AB R14, RZ, R14 ;  /* 0x0000000eff0e723e */ /* 0x000fca00000000ff */
[----:B------:R0:W-:Y:S01]  /*28f0*/  @P3 STG.E.U16 desc[UR38][R8.64+0x12], R14 ;  /* 0x0000120e08003986 */ /* 0x0001e2000c101526 */
[----:B------:R-:W-:Y:S05]  /*2900*/  @!P1 BRA `(.L_x_40) ;  /* 0x0000000000049947 */ /* 0x000fea0003800000 */
[----:B------:R4:W5:Y:S02]  /*2910*/  LDG.E.LTC128B.U16 R56, desc[UR38][R10.64+0x10] ;  /* 0x000010260a387981 */ /* 0x000964000c1e1520 */
.L_x_40:
[----:B------:R-:W-:Y:S05]  /*2920*/  BSYNC B1 ;  /* 0x0000000000017941 */ /* 0x000fea0003800000 */
.L_x_39:
[----:B-----5:R-:W-:Y:S01]  /*2930*/  HADD2.F32 R5, -RZ, R56.H0_H0 ;  /* 0x20000038ff057230 */ /* 0x020fe20000004100 */
[----:B------:R-:W-:Y:S01]  /*2940*/  ISETP.GT.AND P0, PT, R3, 0x8, P0 ;  /* 0x000000080300780c */ /* 0x000fe20000704270 */
[----:B------:R-:W-:Y:S03]  /*2950*/  BSSY B1, `(.L_x_41) ;  /* 0x0000007000017945 */ /* 0x000fe60003800000 */
[----:B------:R-:W-:-:S04]  /*2960*/  FMUL R5, R5, R64 ;  /* 0x0000004005057220 */ /* 0x000fc80000400000 */
[----:B------:R-:W-:-:S05]  /*2970*/  FFMA R5, R62, R19, R5 ;  /* 0x000000133e057223 */ /* 0x000fca0000000005 */
[----:B------:R-:W-:-:S05]  /*2980*/  F2FP.F16.F32.PACK_AB R5, RZ, R5 ;  /* 0x00000005ff05723e */ /* 0x000fca00000000ff */
[----:B------:R0:W-:Y:S01]  /*2990*/  @P1 STG.E.U16 desc[UR38][R12.64+0x10], R5 ;  /* 0x000010050c001986 */ /* 0x0001e2000c101526 */
[----:B------:R-:W-:Y:S05]  /*29a0*/  @!P0 BRA `(.L_x_42) ;  /* 0x0000000000048947 */ /* 0x000fea0003800000 */
[----:B------:R0:W5:Y:S02]  /*29b0*/  LDG.E.LTC128B.U16 R56, desc[UR38][R10.64+0x12] ;  /* 0x000012260a387981 */ /* 0x000164000c1e1520 */
.L_x_42:
[----:B------:R-:W-:Y:S05]  /*29c0*/  BSYNC B1 ;  /* 0x0000000000017941 */ /* 0x000fea0003800000 */
.L_x_41:
        /* <DEDUP_REMOVED lines=10> */
.L_x_44:
[----:B------:R-:W-:Y:S05]  /*2a70*/  BSYNC B1 ;  /* 0x0000000000017941 */ /* 0x000fea0003800000 */
.L_x_43:
        /* <DEDUP_REMOVED lines=10> */
.L_x_46:
[----:B------:R-:W-:Y:S05]  /*2b20*/  BSYNC B1 ;  /* 0x0000000000017941 */ /* 0x000fea0003800000 */
.L_x_45:
[----:B0----5:R-:W-:Y:S01]  /*2b30*/  HADD2.F32 R5, -RZ, R56.H0_H0 ;  /* 0x20000038ff057230 */ /* 0x021fe20000004100 */
        /* <DEDUP_REMOVED lines=8> */
.L_x_48:
[----:B------:R-:W-:Y:S05]  /*2bc0*/  BSYNC B1 ;  /* 0x0000000000017941 */ /* 0x000fea0003800000 */
.L_x_47:
        /* <DEDUP_REMOVED lines=9> */
.L_x_50:
[----:B------:R-:W-:Y:S05]  /*2c60*/  BSYNC B1 ;  /* 0x0000000000017941 */ /* 0x000fea0003800000 */
.L_x_49:
        /* <DEDUP_REMOVED lines=10> */
.L_x_52:
[----:B------:R-:W-:Y:S05]  /*2d10*/  BSYNC B1 ;  /* 0x0000000000017941 */ /* 0x000fea0003800000 */
.L_x_51:
        /* <DEDUP_REMOVED lines=10> */
.L_x_54:
[----:B------:R-:W-:Y:S05]  /*2dc0*/  BSYNC B1 ;  /* 0x0000000000017941 */ /* 0x000fea0003800000 */
.L_x_53:
        /* <DEDUP_REMOVED lines=9> */
.L_x_56:
[----:B------:R-:W-:Y:S05]  /*2e60*/  BSYNC B1 ;  /* 0x0000000000017941 */ /* 0x000fea0003800000 */
.L_x_55:
        /* <DEDUP_REMOVED lines=9> */
.L_x_58:
[----:B------:R-:W-:Y:S05]  /*2f00*/  BSYNC B1 ;  /* 0x0000000000017941 */ /* 0x000fea0003800000 */
.L_x_57:
        /* <DEDUP_REMOVED lines=10> */
.L_x_60:
[----:B------:R-:W-:Y:S05]  /*2fb0*/  BSYNC B1 ;  /* 0x0000000000017941 */ /* 0x000fea0003800000 */
.L_x_59:
        /* <DEDUP_REMOVED lines=10> */
.L_x_62:
[----:B------:R-:W-:Y:S05]  /*3060*/  BSYNC B1 ;  /* 0x0000000000017941 */ /* 0x000fea0003800000 */
.L_x_61:
        /* <DEDUP_REMOVED lines=9> */
.L_x_64:
[----:B------:R-:W-:Y:S05]  /*3100*/  BSYNC B1 ;  /* 0x0000000000017941 */ /* 0x000fea0003800000 */
.L_x_63:
        /* <DEDUP_REMOVED lines=9> */
.L_x_66:
[----:B------:R-:W-:Y:S05]  /*31a0*/  BSYNC B1 ;  /* 0x0000000000017941 */ /* 0x000fea0003800000 */
.L_x_65:
        /* <DEDUP_REMOVED lines=10> */
.L_x_68:
[----:B------:R-:W-:Y:S05]  /*3250*/  BSYNC B1 ;  /* 0x0000000000017941 */ /* 0x000fea0003800000 */
.L_x_67:
        /* <DEDUP_REMOVED lines=10> */
.L_x_70:
[----:B------:R-:W-:Y:S05]  /*3300*/  BSYNC B1 ;  /* 0x0000000000017941 */ /* 0x000fea0003800000 */
.L_x_69:
        /* <DEDUP_REMOVED lines=9> */
.L_x_72:
[----:B------:R-:W-:Y:S05]  /*33a0*/  BSYNC B1 ;  /* 0x0000000000017941 */ /* 0x000fea0003800000 */
.L_x_71:
        /* <DEDUP_REMOVED lines=9> */
.L_x_74:
[----:B------:R-:W-:Y:S05]  /*3440*/  BSYNC B1 ;  /* 0x0000000000017941 */ /* 0x000fea0003800000 */
.L_x_73:
        /* <DEDUP_REMOVED lines=10> */
.L_x_76:
[----:B------:R-:W-:Y:S05]  /*34f0*/  BSYNC B1 ;  /* 0x0000000000017941 */ /* 0x000fea0003800000 */
.L_x_75:
        /* <DEDUP_REMOVED lines=10> */
.L_x_78:
[----:B------:R-:W-:Y:S05]  /*35a0*/  BSYNC B1 ;  /* 0x0000000000017941 */ /* 0x000fea0003800000 */
.L_x_77:
        /* <DEDUP_REMOVED lines=9> */
.L_x_80:
[----:B------:R-:W-:Y:S05]  /*3640*/  BSYNC B1 ;  /* 0x0000000000017941 */ /* 0x000fea0003800000 */
.L_x_79:
        /* <DEDUP_REMOVED lines=9> */
.L_x_82:
[----:B------:R-:W-:Y:S05]  /*36e0*/  BSYNC B1 ;  /* 0x0000000000017941 */ /* 0x000fea0003800000 */
.L_x_81:
        /* <DEDUP_REMOVED lines=10> */
.L_x_84:
[----:B------:R-:W-:Y:S05]  /*3790*/  BSYNC B1 ;  /* 0x0000000000017941 */ /* 0x000fea0003800000 */
.L_x_83:
        /* <DEDUP_REMOVED lines=10> */
.L_x_86:
[----:B------:R-:W-:Y:S05]  /*3840*/  BSYNC B1 ;  /* 0x0000000000017941 */ /* 0x000fea0003800000 */
.L_x_85:
        /* <DEDUP_REMOVED lines=9> */
.L_x_88:
[----:B------:R-:W-:Y:S05]  /*38e0*/  BSYNC B1 ;  /* 0x0000000000017941 */ /* 0x000fea0003800000 */
.L_x_87:
        /* <DEDUP_REMOVED lines=9> */
.L_x_90:
[----:B------:R-:W-:Y:S05]  /*3980*/  BSYNC B1 ;  /* 0x0000000000017941 */ /* 0x000fea0003800000 */
.L_x_89:
        /* <DEDUP_REMOVED lines=10> */
.L_x_92:
[----:B------:R-:W-:Y:S05]  /*3a30*/  BSYNC B1 ;  /* 0x0000000000017941 */ /* 0x000fea0003800000 */
.L_x_91:
        /* <DEDUP_REMOVED lines=10> */
.L_x_94:
[----:B------:R-:W-:Y:S05]  /*3ae0*/  BSYNC B1 ;  /* 0x0000000000017941 */ /* 0x000fea0003800000 */
.L_x_93:
        /* <DEDUP_REMOVED lines=9> */
.L_x_96:
[----:B------:R-:W-:Y:S05]  /*3b80*/  BSYNC B1 ;  /* 0x0000000000017941 */ /* 0x000fea0003800000 */
.L_x_95:
        /* <DEDUP_REMOVED lines=9> */
.L_x_98:
[----:B------:R-:W-:Y:S05]  /*3c20*/  BSYNC B1 ;  /* 0x0000000000017941 */ /* 0x000fea0003800000 */
.L_x_97:
        /* <DEDUP_REMOVED lines=10> */
.L_x_100:
[----:B------:R-:W-:Y:S05]  /*3cd0*/  BSYNC B1 ;  /* 0x0000000000017941 */ /* 0x000fea0003800000 */
.L_x_99:
[----:B-----5:R-:W-:Y:S01]  /*3ce0*/  HADD2.F32 R5, -RZ, R56.H0_H0 ;  /* 0x20000038ff057230 */ /* 0x020fe20000004100 */
[----:B------:R-:W-:Y:S01]  /*3cf0*/  ISETP.GT.AND P0, PT, R4, 0x49, PT ;  /* 0x000000490400780c */ /* 0x000fe20003f04270 */
[----:B------:R-:W-:Y:S01]  /*3d00*/  @P2 IMAD.MOV.U32 R4, RZ, RZ, R8 ;  /* 0x000000ffff042224 */ /* 0x000fe200078e0008 */
[----:B------:R-:W-:Y:S02]  /*3d10*/  BSSY B1, `(.L_x_101) ;  /* 0x000000a000017945 */ /* 0x000fe40003800000 */
[----:B------:R-:W-:Y:S01]  /*3d20*/  FMUL R5, R5, R64 ;  /* 0x0000004005057220 */ /* 0x000fe20000400000 */
[----:B------:R-:W-:-:S03]  /*3d30*/  ISETP.GT.AND P3, PT, R3, RZ, P0 ;  /* 0x000000ff0300720c */ /* 0x000fc60000764270 */
[----:B------:R-:W-:-:S05]  /*3d40*/  FFMA R5, R28, R19, R5 ;  /* 0x000000131c057223 */ /* 0x000fca0000000005 */
[----:B------:R-:W-:-:S04]  /*3d50*/  F2FP.F16.F32.PACK_AB R5, RZ, R5 ;  /* 0x00000005ff05723e */ /* 0x000fc800000000ff */
[----:B0-----:R-:W-:Y:S01]  /*3d60*/  PRMT R14, R5, 0x7610, R14 ;  /* 0x00007610050e7816 */ /* 0x001fe2000000000e */
[----:B------:R-:W-:-:S05]  /*3d70*/  @P2 IMAD.MOV.U32 R5, RZ, RZ, R9 ;  /* 0x000000ffff052224 */ /* 0x000fca00078e0009 */
[----:B------:R0:W-:Y:S01]  /*3d80*/  @P2 STG.E.U16 desc[UR38][R4.64+0x90], R14 ;  /* 0x0000900e04002986 */ /* 0x0001e2000c101526 */
[----:B------:R-:W-:Y:S05]  /*3d90*/  @!P3 BRA `(.L_x_102) ;  /* 0x000000000004b947 */ /* 0x000fea0003800000 */
[----:B------:R0:W5:Y:S02]  /*3da0*/  LDG.E.LTC128B.U16 R56, desc[UR38][R6.64+0x92] ;  /* 0x0000922606387981 */ /* 0x000164000c1e1520 */
.L_x_102:
[----:B------:R-:W-:Y:S05]  /*3db0*/  BSYNC B1 ;  /* 0x0000000000017941 */ /* 0x000fea0003800000 */
.L_x_101:
        /* <DEDUP_REMOVED lines=9> */
.L_x_104:
[----:B------:R-:W-:Y:S05]  /*3e50*/  BSYNC B1 ;  /* 0x0000000000017941 */ /* 0x000fea0003800000 */
.L_x_103:
[----:B-----5:R-:W-:Y:S01]  /*3e60*/  HADD2.F32 R5, -RZ, R56.H0_H0 ;  /* 0x20000038ff057230 */ /* 0x020fe20000004100 */
[----:B------:R-:W-:Y:S01]  /*3e70*/  ISETP.GT.AND P0, PT, R3, 0x8, P0 ;  /* 0x000000080300780c */ /* 0x000fe20000704270 */
[----:B0-----:R-:W-:Y:S01]  /*3e80*/  @P1 IMAD.MOV.U32 R4, RZ, RZ, R12 ;  /* 0x000000ffff041224 */ /* 0x001fe200078e000c */
[----:B------:R-:W-:Y:S02]  /*3e90*/  BSSY B1, `(.L_x_105) ;  /* 0x0000009000017945 */ /* 0x000fe40003800000 */
[----:B------:R-:W-:-:S04]  /*3ea0*/  FMUL R5, R5, R64 ;  /* 0x0000004005057220 */ /* 0x000fc80000400000 */
[----:B------:R-:W-:-:S05]  /*3eb0*/  FFMA R5, R30, R19, R5 ;  /* 0x000000131e057223 */ /* 0x000fca0000000005 */
[----:B------:R-:W-:-:S04]  /*3ec0*/  F2FP.F16.F32.PACK_AB R5, RZ, R5 ;  /* 0x00000005ff05723e */ /* 0x000fc800000000ff */
[----:B-1-3--:R-:W-:Y:S01]  /*3ed0*/  PRMT R6, R5, 0x7610, R6 ;  /* 0x0000761005067816 */ /* 0x00afe20000000006 */
[----:B------:R-:W-:-:S05]  /*3ee0*/  @P1 IMAD.MOV.U32 R5, RZ, RZ, R13 ;  /* 0x000000ffff051224 */ /* 0x000fca00078e000d */
[----:B------:R0:W-:Y:S01]  /*3ef0*/  @P1 STG.E.U16 desc[UR38][R4.64+0x90], R6 ;  /* 0x0000900604001986 */ /* 0x0001e2000c101526 */
[----:B------:R-:W-:Y:S05]  /*3f00*/  @!P0 BRA `(.L_x_106) ;  /* 0x0000000000048947 */ /* 0x000fea0003800000 */
[----:B------:R1:W5:Y:S02]  /*3f10*/  LDG.E.LTC128B.U16 R56, desc[UR38][R10.64+0x92] ;  /* 0x000092260a387981 */ /* 0x000364000c1e1520 */
.L_x_106:
[----:B------:R-:W-:Y:S05]  /*3f20*/  BSYNC B1 ;  /* 0x0000000000017941 */ /* 0x000fea0003800000 */
.L_x_105:
[----:B------:R-:W-:Y:S05]  /*3f30*/  @!P0 BRA `(.L_x_107) ;  /* 0x0000000c00388947 */ /* 0x000fea0003800000 */
[----:B-----5:R-:W-:-:S05]  /*3f40*/  HADD2.F32 R3, -RZ, R56.H0_H0 ;  /* 0x20000038ff037230 */ /* 0x020fca0000004100 */
[----:B0-----:R-:W-:-:S04]  /*3f50*/  FMUL R4, R3, R64 ;  /* 0x0000004003047220 */ /* 0x001fc80000400000 */
[----:B------:R-:W-:-:S05]  /*3f60*/  FFMA R4, R31, R19, R4 ;  /* 0x000000131f047223 */ /* 0x000fca0000000004 */
[----:B------:R-:W-:-:S05]  /*3f70*/  F2FP.F16.F32.PACK_AB R4, RZ, R4 ;  /* 0x00000004ff04723e */ /* 0x000fca00000000ff */
[----:B------:R3:W-:Y:S01]  /*3f80*/  STG.E.U16 desc[UR38][R12.64+0x92], R4 ;  /* 0x000092040c007986 */ /* 0x0007e2000c101526 */
[----:B------:R-:W-:Y:S05]  /*3f90*/  BRA `(.L_x_107) ;  /* 0x0000000c00207947 */ /* 0x000fea0003800000 */
.L_x_30:
[----:B------:R-:W-:Y:S01]  /*3fa0*/  ULDC.64 UR4, c[0x0][0x5c0] ;  /* 0x0001700000047ab9 */ /* 0x000fe20000000a00 */
[----:B------:R-:W-:Y:S01]  /*3fb0*/  ISETP.GT.AND P3, PT, R4, 0x1, PT ;  /* 0x000000010400780c */ /* 0x000fe20003f64270 */
[-C--:B------:R-:W-:Y:S01]  /*3fc0*/  FMUL R56, R56, R19.reuse ;  /* 0x0000001338387220 */ /* 0x080fe20000400000 */
[----:B------:R-:W-:Y:S01]  /*3fd0*/  LEA R6, P0, R78, UR4, 0x1 ;  /* 0x000000044e067c11 */ /* 0x000fe2000f8008ff */
[-C--:B------:R-:W-:Y:S01]  /*3fe0*/  FMUL R57, R57, R19.reuse ;  /* 0x0000001339397220 */ /* 0x080fe20000400000 */
[----:B------:R-:W-:Y:S01]  /*3ff0*/  ISETP.GT.AND P1, PT, R3, 0x8, P1 ;  /* 0x000000080300780c */ /* 0x000fe20000f24270 */
[-C--:B------:R-:W-:Y:S01]  /*4000*/  FMUL R58, R58, R19.reuse ;  /* 0x000000133a3a7220 */ /* 0x080fe20000400000 */
[----:B------:R-:W-:Y:S01]  /*4010*/  LEA.HI.X R7, R78, UR5, R89, 0x1, P0 ;  /* 0x000000054e077c11 */ /* 0x000fe200080f0c59 */
[-C--:B------:R-:W-:Y:S01]  /*4020*/  FMUL R59, R59, R19.reuse ;  /* 0x000000133b3b7220 */ /* 0x080fe20000400000 */
[----:B------:R-:W-:Y:S01]  /*4030*/  ISETP.GT.AND P0, PT, R3, RZ, P3 ;  /* 0x000000ff0300720c */ /* 0x000fe20001f04270 */
[-C--:B------:R-:W-:Y:S01]  /*4040*/  FMUL R60, R60, R19.reuse ;  /* 0x000000133c3c7220 */ /* 0x080fe20000400000 */
[----:B------:R-:W-:Y:S01]  /*4050*/  F2FP.F16.F32.PACK_AB R56, RZ, R56 ;  /* 0x00000038ff38723e */ /* 0x000fe200000000ff */
[----:B------:R-:W-:Y:S01]  /*4060*/  FMUL R61, R61, R19 ;  /* 0x000000133d3d7220 */ /* 0x000fe20000400000 */
[----:B------:R-:W-:Y:S01]  /*4070*/  F2FP.F16.F32.PACK_AB R57, RZ, R57 ;  /* 0x00000039ff39723e */ /* 0x000fe200000000ff */
[-C--:B------:R-:W-:Y:S01]  /*4080*/  FMUL R62, R62, R19.reuse ;  /* 0x000000133e3e7220 */ /* 0x080fe20000400000 */
[C---:B------:R-:W-:Y:S01]  /*4090*/  SHF.L.U64.HI R5, R65.reuse, 0x1, R66 ;  /* 0x0000000141057819 */ /* 0x040fe20000010242 */
[----:B------:R-:W-:Y:S01]  /*40a0*/  @P2 STG.E.U16 desc[UR38][R6.64], R56 ;  /* 0x0000003806002986 */ /* 0x000fe2000c101526 */
[----:B------:R-:W-:Y:S01]  /*40b0*/  LEA R8, P4, R65, R6, 0x1 ;  /* 0x0000000641087211 */ /* 0x000fe200078808ff */
[-C--:B------:R-:W-:Y:S01]  /*40c0*/  FMUL R63, R63, R19.reuse ;  /* 0x000000133f3f7220 */ /* 0x080fe20000400000 */
[----:B------:R-:W-:Y:S01]  /*40d0*/  ISETP.GT.AND P2, PT, R4, 0x8, PT ;  /* 0x000000080400780c */ /* 0x000fe20003f44270 */
[-C--:B------:R-:W-:Y:S01]  /*40e0*/  FMUL R48, R48, R19.reuse ;  /* 0x0000001330307220 */ /* 0x080fe20000400000 */
[----:B------:R-:W-:Y:S01]  /*40f0*/  ISETP.GT.AND P3, PT, R3, 0x8, P3 ;  /* 0x000000080300780c */ /* 0x000fe20001f64270 */
[----:B------:R-:W-:Y:S01]  /*4100*/  @P0 STG.E.U16 desc[UR38][R6.64+0x2], R57 ;  /* 0x0000023906000986 */ /* 0x000fe2000c101526 */
[----:B------:R-:W-:Y:S01]  /*4110*/  ISETP.GT.AND P0, PT, R4, 0x9, PT ;  /* 0x000000090400780c */ /* 0x000fe20003f04270 */
[----:B------:R-:W-:Y:S01]  /*4120*/  IMAD.X R9, R5, 0x1, R7, P4 ;  /* 0x0000000105097824 */ /* 0x000fe200020e0607 */
[----:B------:R-:W-:Y:S01]  /*4130*/  ISETP.GT.AND P5, PT, R3, RZ, P2 ;  /* 0x000000ff0300720c */ /* 0x000fe200017a4270 */
[-C--:B------:R-:W-:Y:S01]  /*4140*/  FMUL R49, R49, R19.reuse ;  /* 0x0000001331317220 */ /* 0x080fe20000400000 */
[----:B------:R-:W-:Y:S01]  /*4150*/  ISETP.GT.AND P4, PT, R3, RZ, P0 ;  /* 0x000000ff0300720c */ /* 0x000fe20000784270 */
[-C--:B------:R-:W-:Y:S01]  /*4160*/  FMUL R50, R50, R19.reuse ;  /* 0x0000001332327220 */ /* 0x080fe20000400000 */
[----:B------:R-:W-:Y:S01]  /*4170*/  F2FP.F16.F32.PACK_AB R58, RZ, R58 ;  /* 0x0000003aff3a723e */ /* 0x000fe200000000ff */
[----:B------:R-:W-:Y:S01]  /*4180*/  FMUL R51, R51, R19 ;  /* 0x0000001333337220 */ /* 0x000fe20000400000 */
[----:B------:R-:W-:Y:S01]  /*4190*/  F2FP.F16.F32.PACK_AB R59, RZ, R59 ;  /* 0x0000003bff3b723e */ /* 0x000fe200000000ff */
[----:B------:R-:W-:Y:S01]  /*41a0*/  FMUL R52, R52, R19 ;  /* 0x0000001334347220 */ /* 0x000fe20000400000 */
[----:B------:R-:W-:Y:S01]  /*41b0*/  F2FP.F16.F32.PACK_AB R60, RZ, R60 ;  /* 0x0000003cff3c723e */ /* 0x000fe200000000ff */
[----:B------:R-:W-:Y:S01]  /*41c0*/  @P1 STG.E.U16 desc[UR38][R8.64], R58 ;  /* 0x0000003a08001986 */ /* 0x000fe2000c101526 */
[----:B------:R-:W-:Y:S01]  /*41d0*/  F2FP.F16.F32.PACK_AB R61, RZ, R61 ;  /* 0x0000003dff3d723e */ /* 0x000fe200000000ff */
[-C--:B------:R-:W-:Y:S01]  /*41e0*/  FMUL R53, R53, R19.reuse ;  /* 0x0000001335357220 */ /* 0x080fe20000400000 */
[C---:B------:R-:W-:Y:S01]  /*41f0*/  ISETP.GT.AND P1, PT, R3.reuse, 0x8, P2 ;  /* 0x000000080300780c */ /* 0x040fe20001724270 */
[----:B------:R-:W-:Y:S01]  /*4200*/  @P3 STG.E.U16 desc[UR38][R8.64+0x2], R59 ;  /* 0x0000023b08003986 */ /* 0x000fe2000c101526 */
[----:B------:R-:W-:Y:S01]  /*4210*/  ISETP.GT.AND P2, PT, R4, 0x10, PT ;  /* 0x000000100400780c */ /* 0x000fe20003f44270 */
[-C--:B------:R-:W-:Y:S01]  /*4220*/  FMUL R54, R54, R19.reuse ;  /* 0x0000001336367220 */ /* 0x080fe20000400000 */
[----:B------:R-:W-:Y:S01]  /*4230*/  ISETP.GT.AND P3, PT, R3, 0x8, P0 ;  /* 0x000000080300780c */ /* 0x000fe20000764270 */
[----:B------:R-:W-:Y:S01]  /*4240*/  @P5 STG.E.U16 desc[UR38][R6.64+0x10], R60 ;  /* 0x0000103c06005986 */ /* 0x000fe2000c101526 */
[----:B------:R-:W-:Y:S01]  /*4250*/  ISETP.GT.AND P0, PT, R4, 0x11, PT ;  /* 0x000000110400780c */ /* 0x000fe20003f04270 */
[-C--:B------:R-:W-:Y:S01]  /*4260*/  FMUL R55, R55, R19.reuse ;  /* 0x0000001337377220 */ /* 0x080fe20000400000 */
[C---:B------:R-:W-:Y:S01]  /*4270*/  ISETP.GT.AND P5, PT, R3.reuse, RZ, P2 ;  /* 0x000000ff0300720c */ /* 0x040fe200017a4270 */
[----:B------:R-:W-:Y:S01]  /*4280*/  @P4 STG.E.U16 desc[UR38][R6.64+0x12], R61 ;  /* 0x0000123d06004986 */ /* 0x000fe2000c101526 */
        /* <DEDUP_REMOVED lines=70> */
[C---:B------:R-:W-:Y:S01]  /*46f0*/  ISETP.GT.AND P1, PT, R4.reuse, 0x31, PT ;  /* 0x000000310400780c */ /* 0x040fe20003f24270 */
[----:B------:R-:W-:Y:S01]  /*4700*/  @P3 STG.E.U16 desc[UR38][R8.64+0x42], R43 ;  /* 0x0000422b08003986 */ /* 0x000fe2000c101526 */
[----:B------:R-:W-:Y:S01]  /*4710*/  ISETP.GT.AND P3, PT, R4, 0x30, PT ;  /* 0x000000300400780c */ /* 0x000fe20003f64270 */
[-C--:B------:R-:W-:Y:S01]  /*4720*/  FMUL R30, R30, R19.reuse ;  /* 0x000000131e1e7220 */ /* 0x080fe20000400000 */
[C---:B------:R-:W-:Y:S01]  /*4730*/  ISETP.GT.AND P2, PT, R3.reuse, 0x8, P2 ;  /* 0x000000080300780c */ /* 0x040fe20001744270 */
[----:B------:R-:W-:Y:S01]  /*4740*/  @P5 STG.E.U16 desc[UR38][R6.64+0x50], R44 ;  /* 0x0000502c06005986 */ /* 0x000fe2000c101526 */
[----:B------:R-:W-:Y:S01]  /*4750*/  ISETP.GT.AND P0, PT, R3, 0x8, P0 ;  /* 0x000000080300780c */ /* 0x000fe20000704270 */
[----:B------:R-:W-:Y:S01]  /*4760*/  FMUL R31, R31, R19 ;  /* 0x000000131f1f7220 */ /* 0x000fe20000400000 */
[C---:B------:R-:W-:Y:S01]  /*4770*/  ISETP.GT.AND P5, PT, R3.reuse, RZ, P3 ;  /* 0x000000ff0300720c */ /* 0x040fe20001fa4270 */
[----:B------:R-:W-:Y:S01]  /*4780*/  @P4 STG.E.U16 desc[UR38][R6.64+0x52], R45 ;  /* 0x0000522d06004986 */ /* 0x000fe2000c101526 */
[----:B------:R-:W-:-:S02]  /*4790*/  ISETP.GT.AND P4, PT, R3, RZ, P1 ;  /* 0x000000ff0300720c */ /* 0x000fc40000f84270 */
[----:B------:R-:W-:Y:S02]  /*47a0*/  F2FP.F16.F32.PACK_AB R46, RZ, R46 ;  /* 0x0000002eff2e723e */ /* 0x000fe400000000ff */
[----:B------:R-:W-:Y:S02]  /*47b0*/  F2FP.F16.F32.PACK_AB R47, RZ, R47 ;  /* 0x0000002fff2f723e */ /* 0x000fe400000000ff */
[----:B------:R-:W-:Y:S01]  /*47c0*/  F2FP.F16.F32.PACK_AB R32, RZ, R32 ;  /* 0x00000020ff20723e */ /* 0x000fe200000000ff */
[----:B------:R-:W-:Y:S01]  /*47d0*/  @P2 STG.E.U16 desc[UR38][R8.64+0x50], R46 ;  /* 0x0000502e08002986 */ /* 0x000fe2000c101526 */
[----:B------:R-:W-:Y:S02]  /*47e0*/  F2FP.F16.F32.PACK_AB R33, RZ, R33 ;  /* 0x00000021ff21723e */ /* 0x000fe400000000ff */
[----:B------:R-:W-:Y:S01]  /*47f0*/  F2FP.F16.F32.PACK_AB R34, RZ, R34 ;  /* 0x00000022ff22723e */ /* 0x000fe200000000ff */
[----:B------:R-:W-:Y:S01]  /*4800*/  @P0 STG.E.U16 desc[UR38][R8.64+0x52], R47 ;  /* 0x0000522f08000986 */ /* 0x000fe2000c101526 */
[----:B------:R-:W-:-:S02]  /*4810*/  ISETP.GT.AND P0, PT, R3, 0x8, P3 ;  /* 0x000000080300780c */ /* 0x000fc40001f04270 */
[----:B------:R-:W-:Y:S01]  /*4820*/  F2FP.F16.F32.PACK_AB R35, RZ, R35 ;  /* 0x00000023ff23723e */ /* 0x000fe200000000ff */
[----:B------:R-:W-:Y:S01]  /*4830*/  @P5 STG.E.U16 desc[UR38][R6.64+0x60], R32 ;  /* 0x0000602006005986 */ /* 0x000fe2000c101526 */
[C---:B------:R-:W-:Y:S02]  /*4840*/  ISETP.GT.AND P5, PT, R3.reuse, 0x8, P1 ;  /* 0x000000080300780c */ /* 0x040fe40000fa4270 */
[C---:B------:R-:W-:Y:S01]  /*4850*/  ISETP.GT.AND P1, PT, R4.reuse, 0x39, PT ;  /* 0x000000390400780c */ /* 0x040fe20003f24270 */
[----:B------:R-:W-:Y:S01]  /*4860*/  @P4 STG.E.U16 desc[UR38][R6.64+0x62], R33 ;  /* 0x0000622106004986 */ /* 0x000fe2000c101526 */
[----:B------:R-:W-:Y:S02]  /*4870*/  ISETP.GT.AND P4, PT, R4, 0x38, PT ;  /* 0x000000380400780c */ /* 0x000fe40003f84270 */
[C---:B------:R-:W-:Y:S02]  /*4880*/  ISETP.GT.AND P3, PT, R3.reuse, RZ, P1 ;  /* 0x000000ff0300720c */ /* 0x040fe40000f64270 */
[C---:B------:R-:W-:Y:S01]  /*4890*/  ISETP.GT.AND P2, PT, R3.reuse, RZ, P4 ;  /* 0x000000ff0300720c */ /* 0x040fe20002744270 */
[----:B------:R-:W-:Y:S01]  /*48a0*/  @P0 STG.E.U16 desc[UR38][R8.64+0x60], R34 ;  /* 0x0000602208000986 */ /* 0x000fe2000c101526 */
[----:B------:R-:W-:-:S02]  /*48b0*/  ISETP.GT.AND P4, PT, R3, 0x8, P4 ;  /* 0x000000080300780c */ /* 0x000fc40002784270 */
[----:B------:R-:W-:Y:S01]  /*48c0*/  F2FP.F16.F32.PACK_AB R36, RZ, R36 ;  /* 0x00000024ff24723e */ /* 0x000fe200000000ff */
[----:B------:R-:W-:Y:S01]  /*48d0*/  @P5 STG.E.U16 desc[UR38][R8.64+0x62], R35 ;  /* 0x0000622308005986 */ /* 0x000fe2000c101526 */
[----:B------:R-:W-:Y:S02]  /*48e0*/  F2FP.F16.F32.PACK_AB R37, RZ, R37 ;  /* 0x00000025ff25723e */ /* 0x000fe400000000ff */
[----:B------:R-:W-:Y:S02]  /*48f0*/  ISETP.GT.AND P5, PT, R3, 0x8, P1 ;  /* 0x000000080300780c */ /* 0x000fe40000fa4270 */
[C---:B------:R-:W-:Y:S02]  /*4900*/  ISETP.GT.AND P1, PT, R4.reuse, 0x48, PT ;  /* 0x000000480400780c */ /* 0x040fe40003f24270 */
[C---:B------:R-:W-:Y:S01]  /*4910*/  ISETP.GT.AND P0, PT, R4.reuse, 0x49, PT ;  /* 0x000000490400780c */ /* 0x040fe20003f04270 */
[----:B------:R-:W-:Y:S01]  /*4920*/  @P2 STG.E.U16 desc[UR38][R6.64+0x70], R36 ;  /* 0x0000702406002986 */ /* 0x000fe2000c101526 */
[C---:B------:R-:W-:Y:S01]  /*4930*/  ISETP.GT.AND P2, PT, R4.reuse, 0x41, PT ;  /* 0x000000410400780c */ /* 0x040fe20003f44270 */
[----:B------:R-:W-:Y:S01]  /*4940*/  @P4 IMAD.MOV.U32 R5, RZ, RZ, R9 ;  /* 0x000000ffff054224 */ /* 0x000fe200078e0009 */
[----:B------:R-:W-:Y:S01]  /*4950*/  F2FP.F16.F32.PACK_AB R38, RZ, R38 ;  /* 0x00000026ff26723e */ /* 0x000fe200000000ff */
[----:B------:R-:W-:Y:S01]  /*4960*/  @P3 STG.E.U16 desc[UR38][R6.64+0x72], R37 ;  /* 0x0000722506003986 */ /* 0x000fe2000c101526 */
[----:B------:R-:W-:Y:S01]  /*4970*/  ISETP.GT.AND P3, PT, R4, 0x40, PT ;  /* 0x000000400400780c */ /* 0x000fe20003f64270 */
[----:B------:R-:W-:Y:S01]  /*4980*/  @P4 IMAD.MOV.U32 R4, RZ, RZ, R8 ;  /* 0x000000ffff044224 */ /* 0x000fe200078e0008 */
[----:B------:R-:W-:-:S02]  /*4990*/  F2FP.F16.F32.PACK_AB R39, RZ, R39 ;  /* 0x00000027ff27723e */ /* 0x000fc400000000ff */
[----:B------:R-:W-:Y:S02]  /*49a0*/  F2FP.F16.F32.PACK_AB R24, RZ, R24 ;  /* 0x00000018ff18723e */ /* 0x000fe400000000ff */
[----:B------:R0:W-:Y:S01]  /*49b0*/  @P4 STG.E.U16 desc[UR38][R4.64+0x70], R38 ;  /* 0x0000702604004986 */ /* 0x0001e2000c101526 */
[C---:B------:R-:W-:Y:S02]  /*49c0*/  ISETP.GT.AND P4, PT, R3.reuse, RZ, P2 ;  /* 0x000000ff0300720c */ /* 0x040fe40001784270 */
[----:B------:R-:W-:Y:S02]  /*49d0*/  F2FP.F16.F32.PACK_AB R25, RZ, R25 ;  /* 0x00000019ff19723e */ /* 0x000fe400000000ff */
[----:B------:R-:W-:Y:S02]  /*49e0*/  ISETP.GT.AND P2, PT, R3, 0x8, P2 ;  /* 0x000000080300780c */ /* 0x000fe40001744270 */
[----:B------:R-:W-:Y:S02]  /*49f0*/  F2FP.F16.F32.PACK_AB R26, RZ, R26 ;  /* 0x0000001aff1a723e */ /* 0x000fe400000000ff */
[----:B------:R-:W-:-:S02]  /*4a00*/  F2FP.F16.F32.PACK_AB R27, RZ, R27 ;  /* 0x0000001bff1b723e */ /* 0x000fc400000000ff */
[----:B------:R-:W-:Y:S01]  /*4a10*/  F2FP.F16.F32.PACK_AB R28, RZ, R28 ;  /* 0x0000001cff1c723e */ /* 0x000fe200000000ff */
[----:B0-----:R-:W-:Y:S01]  /*4a20*/  @P5 IMAD.MOV.U32 R4, RZ, RZ, R8 ;  /* 0x000000ffff045224 */ /* 0x001fe200078e0008 */
[----:B------:R-:W-:Y:S01]  /*4a30*/  F2FP.F16.F32.PACK_AB R29, RZ, R29 ;  /* 0x0000001dff1d723e */ /* 0x000fe200000000ff */
[----:B------:R-:W-:Y:S01]  /*4a40*/  @P5 IMAD.MOV.U32 R5, RZ, RZ, R9 ;  /* 0x000000ffff055224 */ /* 0x000fe200078e0009 */
[----:B------:R-:W-:Y:S02]  /*4a50*/  F2FP.F16.F32.PACK_AB R30, RZ, R30 ;  /* 0x0000001eff1e723e */ /* 0x000fe400000000ff */
[----:B------:R-:W-:Y:S02]  /*4a60*/  F2FP.F16.F32.PACK_AB R31, RZ, R31 ;  /* 0x0000001fff1f723e */ /* 0x000fe400000000ff */
[----:B------:R0:W-:Y:S01]  /*4a70*/  @P5 STG.E.U16 desc[UR38][R4.64+0x72], R39 ;  /* 0x0000722704005986 */ /* 0x0001e2000c101526 */
[C---:B------:R-:W-:Y:S02]  /*4a80*/  ISETP.GT.AND P5, PT, R3.reuse, RZ, P3 ;  /* 0x000000ff0300720c */ /* 0x040fe40001fa4270 */
[----:B------:R-:W-:-:S11]  /*4a90*/  ISETP.GT.AND P3, PT, R3, 0x8, P3 ;  /* 0x000000080300780c */ /* 0x000fd60001f64270 */
[----:B0-----:R-:W-:Y:S02]  /*4aa0*/  @P5 IMAD.MOV.U32 R4, RZ, RZ, R6 ;  /* 0x000000ffff045224 */ /* 0x001fe400078e0006 */
[----:B------:R-:W-:-:S05]  /*4ab0*/  @P5 IMAD.MOV.U32 R5, RZ, RZ, R7 ;  /* 0x000000ffff055224 */ /* 0x000fca00078e0007 */
[----:B------:R0:W-:Y:S01]  /*4ac0*/  @P5 STG.E.U16 desc[UR38][R4.64+0x80], R24 ;  /* 0x0000801804005986 */ /* 0x0001e2000c101526 */
[C---:B------:R-:W-:Y:S02]  /*4ad0*/  ISETP.GT.AND P5, PT, R3.reuse, RZ, P0 ;  /* 0x000000ff0300720c */ /* 0x040fe400007a4270 */
[----:B------:R-:W-:Y:S01]  /*4ae0*/  ISETP.GT.AND P0, PT, R3, 0x8, P0 ;  /* 0x000000080300780c */ /* 0x000fe20000704270 */
[----:B0-----:R-:W-:Y:S02]  /*4af0*/  @P4 IMAD.MOV.U32 R4, RZ, RZ, R6 ;  /* 0x000000ffff044224 */ /* 0x001fe400078e0006 */
[----:B------:R-:W-:-:S05]  /*4b00*/  @P4 IMAD.MOV.U32 R5, RZ, RZ, R7 ;  /* 0x000000ffff054224 */ /* 0x000fca00078e0007 */
[----:B------:R0:W-:Y:S01]  /*4b10*/  @P4 STG.E.U16 desc[UR38][R4.64+0x82], R25 ;  /* 0x0000821904004986 */ /* 0x0001e2000c101526 */
[C---:B------:R-:W-:Y:S02]  /*4b20*/  ISETP.GT.AND P4, PT, R3.reuse, RZ, P1 ;  /* 0x000000ff0300720c */ /* 0x040fe40000f84270 */
[----:B------:R-:W-:Y:S01]  /*4b30*/  ISETP.GT.AND P1, PT, R3, 0x8, P1 ;  /* 0x000000080300780c */ /* 0x000fe20000f24270 */
[----:B0-----:R-:W-:Y:S02]  /*4b40*/  @P3 IMAD.MOV.U32 R4, RZ, RZ, R8 ;  /* 0x000000ffff043224 */ /* 0x001fe400078e0008 */
[----:B------:R-:W-:-:S05]  /*4b50*/  @P3 IMAD.MOV.U32 R5, RZ, RZ, R9 ;  /* 0x000000ffff053224 */ /* 0x000fca00078e0009 */
[----:B------:R0:W-:Y:S02]  /*4b60*/  @P3 STG.E.U16 desc[UR38][R4.64+0x80], R26 ;  /* 0x0000801a04003986 */ /* 0x0001e4000c101526 */
[----:B0-----:R-:W-:Y:S02]  /*4b70*/  @P2 IMAD.MOV.U32 R4, RZ, RZ, R8 ;  /* 0x000000ffff042224 */ /* 0x001fe400078e0008 */
[----:B------:R-:W-:-:S05]  /*4b80*/  @P2 IMAD.MOV.U32 R5, RZ, RZ, R9 ;  /* 0x000000ffff052224 */ /* 0x000fca00078e0009 */
[----:B------:R0:W-:Y:S02]  /*4b90*/  @P2 STG.E.U16 desc[UR38][R4.64+0x82], R27 ;  /* 0x0000821b04002986 */ /* 0x0001e4000c101526 */
[----:B0-----:R-:W-:Y:S02]  /*4ba0*/  @P4 IMAD.MOV.U32 R4, RZ, RZ, R6 ;  /* 0x000000ffff044224 */ /* 0x001fe400078e0006 */
[----:B------:R-:W-:-:S05]  /*4bb0*/  @P4 IMAD.MOV.U32 R5, RZ, RZ, R7 ;  /* 0x000000ffff054224 */ /* 0x000fca00078e0007 */
[----:B------:R0:W-:Y:S04]  /*4bc0*/  @P4 STG.E.U16 desc[UR38][R4.64+0x90], R28 ;  /* 0x0000901c04004986 */ /* 0x0001e8000c101526 */
[----:B------:R1:W-:Y:S01]  /*4bd0*/  @P5 STG.E.U16 desc[UR38][R6.64+0x92], R29 ;  /* 0x0000921d06005986 */ /* 0x0003e2000c101526 */
[----:B0-----:R-:W-:Y:S02]  /*4be0*/  @P1 IMAD.MOV.U32 R4, RZ, RZ, R8 ;  /* 0x000000ffff041224 */ /* 0x001fe400078e0008 */
[----:B------:R-:W-:-:S05]  /*4bf0*/  @P1 IMAD.MOV.U32 R5, RZ, RZ, R9 ;  /* 0x000000ffff051224 */ /* 0x000fca00078e0009 */
[----:B------:R1:W-:Y:S04]  /*4c00*/  @P1 STG.E.U16 desc[UR38][R4.64+0x90], R30 ;  /* 0x0000901e04001986 */ /* 0x0003e8000c101526 */
[----:B------:R1:W-:Y:S02]  /*4c10*/  @P0 STG.E.U16 desc[UR38][R8.64+0x92], R31 ;  /* 0x0000921f08000986 */ /* 0x0003e4000c101526 */
.L_x_107:
[----:B------:R-:W-:Y:S05]  /*4c20*/  BSYNC B0 ;  /* 0x0000000000007941 */ /* 0x000fea0003800000 */
.L_x_29:
[----:B------:R-:W-:Y:S01]  /*4c30*/  IADD3 R16, P0, R16, UR36, RZ ;  /* 0x0000002410107c10 */ /* 0x000fe2000ff1e0ff */
[----:B------:R-:W-:Y:S01]  /*4c40*/  ULDC.64 UR4, c[0x0][0x650] ;  /* 0x0001940000047ab9 */ /* 0x000fe20000000a00 */
[----:B------:R-:W-:Y:S01]  /*4c50*/  PRMT R3, RZ, 0x7610, R3 ;  /* 0x00007610ff037816 */ /* 0x000fe20000000003 */
[----:B------:R-:W-:Y:S01]  /*4c60*/  IMAD.MOV.U32 R76, RZ, RZ, -0x1 ;  /* 0xffffffffff4c7424 */ /* 0x000fe200078e00ff */
[----:B------:R-:W-:Y:S01]  /*4c70*/  IADD3.X R17, R17, UR42, RZ, P0, !PT ;  /* 0x0000002a11117c10 */ /* 0x000fe200087fe4ff */
[----:B------:R-:W-:Y:S01]  /*4c80*/  IMAD.MOV.U32 R75, RZ, RZ, -0x1 ;  /* 0xffffffffff4b7424 */ /* 0x000fe200078e00ff */
[----:B------:R-:W-:-:S04]  /*4c90*/  ISETP.GE.U32.AND P0, PT, R16, UR4, PT ;  /* 0x0000000410007c0c */ /* 0x000fc8000bf06070 */
[----:B------:R-:W-:-:S13]  /*4ca0*/  ISETP.GE.U32.AND.EX P0, PT, R17, UR5, PT, P0 ;  /* 0x0000000511007c0c */ /* 0x000fda000bf06100 */
[----:B------:R-:W-:Y:S05]  /*4cb0*/  @P0 BRA `(.L_x_108) ;  /* 0x00000004004c0947 */ /* 0x000fea0003800000 */
[----:B-12-4-:R-:W1:Y:S01]  /*4cc0*/  LDC.64 R10, c[0x0][0x628] ;  /* 0x00018a00ff0a7b82 */ /* 0x016e620000000a00 */
[----:B---3--:R-:W2:Y:S01]  /*4cd0*/  S2R R12, SR_CTAID.X ;  /* 0x00000000000c7919 */ /* 0x008ea20000002500 */
[----:B------:R-:W-:Y:S02]  /*4ce0*/  IMAD.MOV.U32 R8, RZ, RZ, R16 ;  /* 0x000000ffff087224 */ /* 0x000fe400078e0010 */
[----:B------:R-:W-:Y:S01]  /*4cf0*/  IMAD.MOV.U32 R9, RZ, RZ, R17 ;  /* 0x000000ffff097224 */ /* 0x000fe200078e0011 */
[----:B------:R-:W3:Y:S03]  /*4d00*/  S2R R20, SR_CTAID.Y ;  /* 0x0000000000147919 */ /* 0x000ee60000002600 */
[----:B------:R-:W4:Y:S08]  /*4d10*/  LDC R0, c[0x0][0x630] ;  /* 0x00018c00ff007b82 */ /* 0x000f300000000800 */
[----:B------:R-:W0:Y:S01]  /*4d20*/  LDC.64 R14, c[0x0][0x620] ;  /* 0x00018800ff0e7b82 */ /* 0x000e220000000a00 */
[----:B-1----:R-:W-:-:S04]  /*4d30*/  ISETP.NE.U32.AND P0, PT, R10, RZ, PT ;  /* 0x000000ff0a00720c */ /* 0x002fc80003f05070 */
[----:B------:R-:W-:-:S13]  /*4d40*/  ISETP.NE.AND.EX P0, PT, R11, RZ, PT, P0 ;  /* 0x000000ff0b00720c */ /* 0x000fda0003f05300 */
[----:B0-234-:R-:W-:Y:S05]  /*4d50*/  @!P0 BRA `(.L_x_109) ;  /* 0x0000000000288947 */ /* 0x01dfea0003800000 */
        /* <DEDUP_REMOVED lines=10> */
.L_x_109:
[-CC-:B------:R-:W-:Y:S01]  /*4e00*/  SHF.R.U64 R75, R8, R0.reuse, R9.reuse ;  /* 0x00000000084b7219 */ /* 0x180fe20000001209 */
[----:B------:R-:W0:Y:S01]  /*4e10*/  LDC.64 R26, c[0x0][0x640] ;  /* 0x00019000ff1a7b82 */ /* 0x000e220000000a00 */
[----:B------:R-:W-:Y:S01]  /*4e20*/  SHF.R.U32.HI R0, RZ, R0, R9 ;  /* 0x00000000ff007219 */ /* 0x000fe20000011609 */
[----:B------:R-:W-:Y:S01]  /*4e30*/  ULDC UR4, c[0x0][0x150] ;  /* 0x0000540000047ab9 */ /* 0x000fe20000000800 */
[----:B------:R-:W-:Y:S02]  /*4e40*/  IADD3 R3, P0, RZ, -R75, RZ ;  /* 0x8000004bff037210 */ /* 0x000fe40007f1e0ff */
[----:B------:R-:W-:-:S03]  /*4e50*/  I2FP.F32.U32 R7, R12 ;  /* 0x0000000c00077245 */ /* 0x000fc60000201000 */
[----:B------:R-:W1:Y:S01]  /*4e60*/  LDC R6, c[0x0][0x618] ;  /* 0x00018600ff067b82 */ /* 0x000e620000000800 */
[----:B------:R-:W-:Y:S02]  /*4e70*/  IMAD.X R5, RZ, RZ, ~R0, P0 ;  /* 0x000000ffff057224 */ /* 0x000fe400000e0e00 */
[----:B------:R-:W-:Y:S01]  /*4e80*/  FMUL R7, R7, UR4 ;  /* 0x0000000407077c20 */ /* 0x000fe20008400000 */
[----:B------:R-:W-:Y:S01]  /*4e90*/  ULDC UR4, c[0x0][0x154] ;  /* 0x0000550000047ab9 */ /* 0x000fe20000000800 */
[-C--:B------:R-:W-:Y:S02]  /*4ea0*/  IMAD R0, R5, R14.reuse, RZ ;  /* 0x0000000e05007224 */ /* 0x080fe400078e02ff */
[C---:B------:R-:W-:Y:S01]  /*4eb0*/  IMAD.WIDE.U32 R4, R3.reuse, R14, R16 ;  /* 0x0000000e03047225 */ /* 0x040fe200078e0010 */
[----:B------:R-:W2:Y:S01]  /*4ec0*/  LDC R8, c[0x0][0x608] ;  /* 0x00018200ff087b82 */ /* 0x000ea20000000800 */
[----:B------:R-:W3:Y:S02]  /*4ed0*/  F2I.U32.TRUNC.NTZ R7, R7 ;  /* 0x0000000700077305 */ /* 0x000ee4000020f000 */
[----:B------:R-:W-:Y:S01]  /*4ee0*/  IMAD R3, R3, R15, R0 ;  /* 0x0000000f03037224 */ /* 0x000fe200078e0200 */
[----:B------:R-:W-:-:S03]  /*4ef0*/  I2FP.F32.U32 R0, R20 ;  /* 0x0000001400007245 */ /* 0x000fc60000201000 */
[----:B------:R-:W-:Y:S01]  /*4f00*/  IMAD.IADD R3, R5, 0x1, R3 ;  /* 0x0000000105037824 */ /* 0x000fe200078e0203 */
[----:B------:R-:W4:Y:S01]  /*4f10*/  LDC R11, c[0x0][0x658] ;  /* 0x00019600ff0b7b82 */ /* 0x000f220000000800 */
[----:B0-----:R-:W-:-:S04]  /*4f20*/  ISETP.NE.U32.AND P0, PT, R26, RZ, PT ;  /* 0x000000ff1a00720c */ /* 0x001fc80003f05070 */
[----:B------:R-:W-:-:S03]  /*4f30*/  ISETP.NE.AND.EX P0, PT, R27, RZ, PT, P0 ;  /* 0x000000ff1b00720c */ /* 0x000fc60003f05300 */
[----:B------:R-:W0:Y:S01]  /*4f40*/  LDC R9, c[0x0][0x144] ;  /* 0x00005100ff097b82 */ /* 0x000e220000000800 */
[-C--:B-1----:R-:W-:Y:S01]  /*4f50*/  SHF.R.U64 R10, R4, R6.reuse, R3 ;  /* 0x00000006040a7219 */ /* 0x082fe20000001203 */
[----:B---3--:R-:W-:Y:S01]  /*4f60*/  IMAD.MOV R7, RZ, RZ, -R7 ;  /* 0x000000ffff077224 */ /* 0x008fe200078e0a07 */
[----:B------:R-:W-:Y:S01]  /*4f70*/  SHF.R.U32.HI R3, RZ, R6, R3 ;  /* 0x00000006ff037219 */ /* 0x000fe20000011603 */
[----:B------:R-:W-:-:S04]  /*4f80*/  FMUL R6, R0, UR4 ;  /* 0x0000000400067c20 */ /* 0x000fc80008400000 */
[----:B------:R-:W1:Y:S01]  /*4f90*/  LDC R21, c[0x0][0x148] ;  /* 0x00005200ff157b82 */ /* 0x000e620000000800 */
[----:B------:R3:W0:Y:S01]  /*4fa0*/  F2I.U32.TRUNC.NTZ R14, R6 ;  /* 0x00000006000e7305 */ /* 0x000622000020f000 */
[-CC-:B--2---:R-:W-:Y:S02]  /*4fb0*/  SHF.R.U64 R13, R10, R8.reuse, R3.reuse ;  /* 0x000000080a0d7219 */ /* 0x184fe40000001203 */
[----:B------:R-:W-:-:S04]  /*4fc0*/  SHF.R.U32.HI R0, RZ, R8, R3 ;  /* 0x00000008ff007219 */ /* 0x000fc80000011603 */
[----:B------:R-:W2:Y:S01]  /*4fd0*/  LDC R24, c[0x0][0x648] ;  /* 0x00019200ff187b82 */ /* 0x000ea20000000800 */
[-CC-:B----4-:R-:W-:Y:S02]  /*4fe0*/  SHF.R.U64 R15, R13, R11.reuse, R0.reuse ;  /* 0x0000000b0d0f7219 */ /* 0x190fe40000001200 */
[----:B------:R-:W-:-:S03]  /*4ff0*/  SHF.R.U32.HI R5, RZ, R11, R0 ;  /* 0x0000000bff057219 */ /* 0x000fc60000011600 */
[----:B------:R-:W-:Y:S02]  /*5000*/  IMAD.MOV.U32 R4, RZ, RZ, R15 ;  /* 0x000000ffff047224 */ /* 0x000fe400078e000f */
[----:B------:R-:W4:Y:S01]  /*5010*/  LDC R28, c[0x0][0x638] ;  /* 0x00018e00ff1c7b82 */ /* 0x000f220000000800 */
[----:B0-----:R-:W-:-:S07]  /*5020*/  IMAD R25, R9, R7, R12 ;  /* 0x0000000709197224 */ /* 0x001fce00078e020c */
[----:B------:R-:W0:Y:S08]  /*5030*/  LDC R29, c[0x0][0x610] ;  /* 0x00018400ff1d7b82 */ /* 0x000e300000000800 */
[----:B------:R-:W0:Y:S01]  /*5040*/  LDC R30, c[0x0][0x600] ;  /* 0x00018000ff1e7b82 */ /* 0x000e220000000800 */
[----:B-123--:R-:W-:Y:S05]  /*5050*/  @!P0 BRA `(.L_x_110) ;  /* 0x0000000000288947 */ /* 0x00efea0003800000 */
        /* <DEDUP_REMOVED lines=10> */
.L_x_110:
[----:B------:R-:W-:Y:S01]  /*5100*/  ISETP.NE.AND P0, PT, R2, 0x1, PT ;  /* 0x000000010200780c */ /* 0x000fe20003f05270 */
[----:B------:R-:W-:Y:S01]  /*5110*/  IMAD.MOV R14, RZ, RZ, -R14 ;  /* 0x000000ffff0e7224 */ /* 0x000fe200078e0a0e */
[----:B------:R-:W-:Y:S02]  /*5120*/  SHF.R.U64 R3, R4, R24, R5 ;  /* 0x0000001804037219 */ /* 0x000fe40000001205 */
[----:B------:R-:W-:Y:S02]  /*5130*/  LOP3.LUT R0, R13, R72, RZ, 0xc0, !PT ;  /* 0x000000480d007212 */ /* 0x000fe400078ec0ff */
[----:B------:R-:W-:Y:S01]  /*5140*/  LOP3.LUT R10, R10, R71, RZ, 0xc0, !PT ;  /* 0x000000470a0a7212 */ /* 0x000fe200078ec0ff */
[----:B------:R-:W-:Y:S02]  /*5150*/  IMAD.MOV R4, RZ, RZ, -R3 ;  /* 0x000000ffff047224 */ /* 0x000fe400078e0a03 */
[----:B------:R-:W-:Y:S02]  /*5160*/  IMAD R0, R67, R3, R0 ;  /* 0x0000000343007224 */ /* 0x000fe400078e0200 */
[----:B----4-:R-:W-:-:S02]  /*5170*/  IMAD R3, R4, R28, R15 ;  /* 0x0000001c04037224 */ /* 0x010fc400078e020f */
[----:B------:R-:W-:Y:S02]  /*5180*/  @P0 IMAD R25, R21, R14, R20 ;  /* 0x0000000e15190224 */ /* 0x000fe400078e0214 */
[----:B0-----:R-:W-:Y:S02]  /*5190*/  IMAD R5, R3, R30, R10 ;  /* 0x0000001e03057224 */ /* 0x001fe400078e020a */
[----:B------:R-:W-:Y:S02]  /*51a0*/  IMAD R0, R0, R29, R25 ;  /* 0x0000001d00007224 */ /* 0x000fe400078e0219 */
[----:B------:R-:W-:-:S03]  /*51b0*/  IMAD.MOV.U32 R4, RZ, RZ, 0x1 ;  /* 0x00000001ff047424 */ /* 0x000fc600078e00ff */
[----:B------:R-:W-:Y:S02]  /*51c0*/  SEL R76, R5, R0, !P0 ;  /* 0x00000000054c7207 */ /* 0x000fe40004000000 */
[----:B------:R-:W-:Y:S02]  /*51d0*/  PRMT R3, R4, 0x7610, R3 ;  /* 0x0000761004037816 */ /* 0x000fe40000000003 */
[----:B------:R-:W-:-:S07]  /*51e0*/  SEL R0, R0, R5, !P0 ;  /* 0x0000000500007207 */ /* 0x000fce0004000000 */
.L_x_108:
[----:B------:R-:W-:Y:S01]  /*51f0*/  LOP3.LUT P0, RZ, R3, 0xff, RZ, 0xc0, !PT ;  /* 0x000000ff03ff7812 */ /* 0x000fe2000780c0ff */
[----:B------:R-:W-:Y:S01]  /*5200*/  UIMAD.WIDE.U32 UR4, UR41, -0xf0f0f0f, URZ ;  /* 0xf0f0f0f1290478a5 */ /* 0x000fe2000f8e003f */
[----:B------:R-:W-:-:S03]  /*5210*/  IMAD.MOV.U32 R77, RZ, RZ, R0 ;  /* 0x000000ffff4d7224 */ /* 0x000fc600078e0000 */
[----:B------:R-:W-:-:S04]  /*5220*/  USHF.R.U32.HI UR4, URZ, 0x5, UR5 ;  /* 0x000000053f047899 */ /* 0x000fc80008011605 */
[----:B------:R-:W-:-:S04]  /*5230*/  UIMAD UR41, UR4, -0x22, UR41 ;  /* 0xffffffde042978a4 */ /* 0x000fc8000f8e0229 */
[----:B------:R-:W-:Y:S08]  /*5240*/  @P0 BRA `(.L_x_111) ;  /* 0xffffffc000d80947 */ /* 0x000ff0000383ffff */
[----:B------:R-:W-:Y:S05]  /*5250*/  EXIT ;  /* 0x000000000000794d */ /* 0x000fea0003800000 */
.L_x_4:
        /* <DEDUP_REMOVED lines=26> */
.L_x_113:
[--C-:B------:R-:W-:Y:S01]  /*5400*/  SHF.R.U64 R14, R12, R20, R13.reuse ;  /* 0x000000140c0e7219 */ /* 0x100fe2000000120d */
[----:B------:R-:W0:Y:S01]  /*5410*/  LDC R24, c[0x0][0x618] ;  /* 0x00018600ff187b82 */ /* 0x000e220000000800 */
[----:B------:R-:W-:Y:S01]  /*5420*/  I2FP.F32.U32 R8, R6 ;  /* 0x0000000600087245 */ /* 0x000fe20000201000 */
[----:B------:R-:W-:Y:S01]  /*5430*/  ULDC UR4, c[0x0][0x150] ;  /* 0x0000540000047ab9 */ /* 0x000fe20000000800 */
[----:B------:R-:W-:Y:S02]  /*5440*/  SHF.R.U32.HI R7, RZ, R20, R13 ;  /* 0x00000014ff077219 */ /* 0x000fe4000001160d */
[----:B------:R-:W-:Y:S01]  /*5450*/  IADD3 R11, P0, RZ, -R14, RZ ;  /* 0x8000000eff0b7210 */ /* 0x000fe20007f1e0ff */
[----:B------:R-:W-:Y:S01]  /*5460*/  FMUL R13, R8, UR4 ;  /* 0x00000004080d7c20 */ /* 0x000fe20008400000 */
[----:B------:R-:W-:Y:S01]  /*5470*/  ULDC UR4, c[0x0][0x154] ;  /* 0x0000550000047ab9 */ /* 0x000fe20000000800 */
[----:B------:R-:W1:Y:S02]  /*5480*/  LDC.64 R26, c[0x0][0x640] ;  /* 0x00019000ff1a7b82 */ /* 0x000e640000000a00 */
[----:B------:R-:W-:-:S02]  /*5490*/  IMAD.X R7, RZ, RZ, ~R7, P0 ;  /* 0x000000ffff077224 */ /* 0x000fc400000e0e07 */
[----:B------:R-:W2:Y:S01]  /*54a0*/  F2I.U32.TRUNC.NTZ R13, R13 ;  /* 0x0000000d000d7305 */ /* 0x000ea2000020f000 */
[----:B------:R-:W-:-:S03]  /*54b0*/  IMAD.WIDE.U32 R8, R11, R22, R16 ;  /* 0x000000160b087225 */ /* 0x000fc600078e0010 */
[----:B------:R-:W3:Y:S01]  /*54c0*/  LDC R15, c[0x0][0x144] ;  /* 0x00005100ff0f7b82 */ /* 0x000ee20000000800 */
[----:B------:R-:W-:-:S04]  /*54d0*/  IMAD R10, R7, R22, RZ ;  /* 0x00000016070a7224 */ /* 0x000fc800078e02ff */
[----:B------:R-:W-:Y:S02]  /*54e0*/  IMAD R7, R11, R23, R10 ;  /* 0x000000170b077224 */ /* 0x000fe400078e020a */
[----:B------:R-:W-:Y:S01]  /*54f0*/  IMAD.MOV.U32 R10, RZ, RZ, -0x1 ;  /* 0xffffffffff0a7424 */ /* 0x000fe200078e00ff */
[----:B------:R-:W4:Y:S01]  /*5500*/  LDC R20, c[0x0][0x608] ;  /* 0x00018200ff147b82 */ /* 0x000f220000000800 */
[----:B------:R-:W-:Y:S01]  /*5510*/  IMAD.IADD R7, R9, 0x1, R7 ;  /* 0x0000000109077824 */ /* 0x000fe200078e0207 */
[----:B------:R-:W-:-:S04]  /*5520*/  I2FP.F32.U32 R9, R5 ;  /* 0x0000000500097245 */ /* 0x000fc80000201000 */
[-C--:B0-----:R-:W-:Y:S01]  /*5530*/  SHF.R.U64 R12, R8, R24.reuse, R7 ;  /* 0x00000018080c7219 */ /* 0x081fe20000001207 */
[----:B--2---:R-:W-:Y:S01]  /*5540*/  IMAD.MOV R8, RZ, RZ, -R13 ;  /* 0x000000ffff087224 */ /* 0x004fe200078e0a0d */
[----:B------:R-:W0:Y:S01]  /*5550*/  LDC R11, c[0x0][0x658] ;  /* 0x00019600ff0b7b82 */ /* 0x000e220000000800 */
[----:B-1----:R-:W-:Y:S01]  /*5560*/  ISETP.NE.U32.AND P0, PT, R26, RZ, PT ;  /* 0x000000ff1a00720c */ /* 0x002fe20003f05070 */
[----:B------:R-:W-:Y:S01]  /*5570*/  FMUL R9, R9, UR4 ;  /* 0x0000000409097c20 */ /* 0x000fe20008400000 */
[----:B------:R-:W-:Y:S02]  /*5580*/  SHF.R.U32.HI R7, RZ, R24, R7 ;  /* 0x00000018ff077219 */ /* 0x000fe40000011607 */
[----:B------:R-:W-:-:S03]  /*5590*/  ISETP.NE.AND.EX P0, PT, R27, RZ, PT, P0 ;  /* 0x000000ff1b00720c */ /* 0x000fc60003f05300 */
[----:B------:R-:W1:Y:S01]  /*55a0*/  LDC R22, c[0x0][0x148] ;  /* 0x00005200ff167b82 */ /* 0x000e620000000800 */
[----:B---3--:R-:W-:Y:S02]  /*55b0*/  IMAD R23, R15, R8, R6 ;  /* 0x000000080f177224 */ /* 0x008fe400078e0206 */
[----:B------:R-:W-:-:S05]  /*55c0*/  IMAD.MOV.U32 R8, RZ, RZ, 0x1 ;  /* 0x00000001ff087424 */ /* 0x000fca00078e00ff */
[----:B------:R-:W2:Y:S01]  /*55d0*/  LDC R21, c[0x0][0x600] ;  /* 0x00018000ff157b82 */ /* 0x000ea20000000800 */
[-CC-:B----4-:R-:W-:Y:S02]  /*55e0*/  SHF.R.U64 R15, R12, R20.reuse, R7.reuse ;  /* 0x000000140c0f7219 */ /* 0x190fe40000001207 */
[----:B------:R-:W-:Y:S02]  /*55f0*/  SHF.R.U32.HI R6, RZ, R20, R7 ;  /* 0x00000014ff067219 */ /* 0x000fe40000011607 */
[----:B------:R3:W4:Y:S03]  /*5600*/  F2I.U32.TRUNC.NTZ R20, R9 ;  /* 0x0000000900147305 */ /* 0x000726000020f000 */
[----:B------:R-:W1:Y:S01]  /*5610*/  LDC R25, c[0x0][0x648] ;  /* 0x00019200ff197b82 */ /* 0x000e620000000800 */
[-C--:B0-----:R-:W-:Y:S02]  /*5620*/  SHF.R.U64 R19, R15, R11.reuse, R6 ;  /* 0x0000000b0f137219 */ /* 0x081fe40000001206 */
[----:B------:R-:W-:-:S02]  /*5630*/  SHF.L.U32 R10, R10, R11, RZ ;  /* 0x0000000b0a0a7219 */ /* 0x000fc400000006ff */
[-C--:B------:R-:W-:Y:S01]  /*5640*/  SHF.R.U32.HI R7, RZ, R11.reuse, R6 ;  /* 0x0000000bff077219 */ /* 0x080fe20000011606 */
[----:B------:R-:W-:Y:S01]  /*5650*/  IMAD.MOV.U32 R6, RZ, RZ, R19 ;  /* 0x000000ffff067224 */ /* 0x000fe200078e0013 */
[----:B------:R-:W-:Y:S01]  /*5660*/  SHF.L.U32 R24, R8, R11, RZ ;  /* 0x0000000b08187219 */ /* 0x000fe200000006ff */
[----:B------:R-:W0:Y:S01]  /*5670*/  LDC R28, c[0x0][0x638] ;  /* 0x00018e00ff1c7b82 */ /* 0x000e220000000800 */
[----:B------:R-:W-:-:S07]  /*5680*/  LOP3.LUT R30, RZ, R10, RZ, 0x33, !PT ;  /* 0x0000000aff1e7212 */ /* 0x000fce00078e33ff */
[----:B------:R-:W0:Y:S01]  /*5690*/  LDC R29, c[0x0][0x610] ;  /* 0x00018400ff1d7b82 */ /* 0x000e220000000800 */
[----:B---34-:R-:W-:Y:S05]  /*56a0*/  @!P0 BRA `(.L_x_114) ;  /* 0x0000000000288947 */ /* 0x018fea0003800000 */
[----:B------:R-:W3:Y:S02]  /*56b0*/  LDC R6, c[0x0][0x64c] ;  /* 0x00019300ff067b82 */ /* 0x000ee40000000800 */
[----:B---3--:R-:W-:-:S05]  /*56c0*/  IADD3 R11, P0, R19, R6, RZ ;  /* 0x00000006130b7210 */ /* 0x008fca0007f1e0ff */
        /* <DEDUP_REMOVED lines=8> */
.L_x_114:
[----:B------:R-:W-:Y:S01]  /*5750*/  ISETP.NE.AND P0, PT, R2, 0x1, PT ;  /* 0x000000010200780c */ /* 0x000fe20003f05270 */
[----:B--2---:R-:W-:Y:S01]  /*5760*/  VIADD R9, R21, 0xffffffff ;  /* 0xffffffff15097836 */ /* 0x004fe20000000000 */
[----:B-1----:R-:W-:Y:S01]  /*5770*/  SHF.R.U64 R7, R6, R25, R7 ;  /* 0x0000001906077219 */ /* 0x002fe20000001207 */
[----:B------:R-:W-:Y:S01]  /*5780*/  IMAD.MOV R20, RZ, RZ, -R20 ;  /* 0x000000ffff147224 */ /* 0x000fe200078e0a14 */
[----:B------:R-:W-:Y:S02]  /*5790*/  LOP3.LUT R6, R15, R30, RZ, 0xc0, !PT ;  /* 0x0000001e0f067212 */ /* 0x000fe400078ec0ff */
[----:B------:R-:W-:Y:S01]  /*57a0*/  LOP3.LUT R12, R12, R9, RZ, 0xc0, !PT ;  /* 0x000000090c0c7212 */ /* 0x000fe200078ec0ff */
[----:B------:R-:W-:Y:S02]  /*57b0*/  IMAD.MOV R8, RZ, RZ, -R7 ;  /* 0x000000ffff087224 */ /* 0x000fe400078e0a07 */
[----:B------:R-:W-:Y:S02]  /*57c0*/  IMAD R6, R24, R7, R6 ;  /* 0x0000000718067224 */ /* 0x000fe400078e0206 */
[----:B------:R-:W-:-:S02]  /*57d0*/  IMAD.MOV.U32 R9, RZ, RZ, 0x1 ;  /* 0x00000001ff097424 */ /* 0x000fc400078e00ff */
[----:B------:R-:W-:Y:S02]  /*57e0*/  @P0 IMAD R23, R22, R20, R5 ;  /* 0x0000001416170224 */ /* 0x000fe400078e0205 */
[----:B0-----:R-:W-:Y:S02]  /*57f0*/  IMAD R5, R8, R28, R19 ;  /* 0x0000001c08057224 */ /* 0x001fe400078e0213 */
[----:B------:R-:W-:Y:S02]  /*5800*/  IMAD R19, R6, R29, R23 ;  /* 0x0000001d06137224 */ /* 0x000fe400078e0217 */
[----:B------:R-:W-:Y:S02]  /*5810*/  IMAD R6, R5, R21, R12 ;  /* 0x0000001505067224 */ /* 0x000fe400078e020c */
[----:B------:R-:W-:-:S03]  /*5820*/  IMAD.MOV.U32 R8, RZ, RZ, R14 ;  /* 0x000000ffff087224 */ /* 0x000fc600078e000e */
[----:B------:R-:W-:Y:S02]  /*5830*/  SEL R20, R6, R19, !P0 ;  /* 0x0000001306147207 */ /* 0x000fe40004000000 */
[----:B------:R-:W-:-:S07]  /*5840*/  SEL R19, R19, R6, !P0 ;  /* 0x0000000613137207 */ /* 0x000fce0004000000 */
.L_x_112:
[----:B------:R-:W-:-:S08]  /*5850*/  NOP ;  /* 0x0000000000007918 */ /* 0x000fd00000000000 */
[----:B------:R-:W0:-:S00]  /*5860*/  USETMAXREG.DEALLOC.CTAPOOL 0x28 ;  /* 0x00000028000079c8 */ /* 0x000e0000080e0500 */
[----:B0-----:R-:W-:-:S13]  /*5870*/  ISETP.NE.AND P0, PT, R0, RZ, PT ;  /* 0x000000ff0000720c */ /* 0x001fda0003f05270 */
[----:B------:R-:W-:Y:S05]  /*5880*/  @P0 EXIT ;  /* 0x000000000000094d */ /* 0x000fea0003800000 */
[----:B------:R-:W-:Y:S01]  /*5890*/  LOP3.LUT P0, RZ, R9, 0xff, RZ, 0xc0, !PT ;  /* 0x000000ff09ff7812 */ /* 0x000fe2000780c0ff */
[----:B------:R-:W-:Y:S02]  /*58a0*/  IMAD.MOV.U32 R0, RZ, RZ, 0x1 ;  /* 0x00000001ff007424 */ /* 0x000fe400078e00ff */
[----:B------:R-:W-:-:S10]  /*58b0*/  IMAD.MOV.U32 R12, RZ, RZ, RZ ;  /* 0x000000ffff0c7224 */ /* 0x000fd400078e00ff */
[----:B------:R-:W-:Y:S05]  /*58c0*/  @!P0 BRA `(.L_x_115) ;  /* 0x0000000c00148947 */ /* 0x000fea0003800000 */
[----:B------:R-:W0:Y:S01]  /*58d0*/  LDC R0, c[0x0][0x28c] ;  /* 0x0000a300ff007b82 */ /* 0x000e220000000800 */
[----:B------:R-:W-:Y:S01]  /*58e0*/  LOP3.LUT P0, RZ, R3, 0x1f, RZ, 0xc0, !PT ;  /* 0x0000001f03ff7812 */ /* 0x000fe2000780c0ff */
[----:B------:R-:W-:Y:S01]  /*58f0*/  ULDC UR5, c[0x0][0x658] ;  /* 0x0001960000057ab9 */ /* 0x000fe20000000800 */
[----:B------:R-:W-:Y:S01]  /*5900*/  UMOV UR6, 0xffffffff ;  /* 0xffffffff00067882 */ /* 0x000fe20000000000 */
[----:B------:R-:W-:Y:S01]  /*5910*/  BSSY B0, `(.L_x_115) ;  /* 0x00000c0000007945 */ /* 0x000fe20003800000 */
[----:B------:R-:W-:Y:S01]  /*5920*/  USHF.L.U32 UR6, UR6, UR5, URZ ;  /* 0x0000000506067299 */ /* 0x000fe2000800063f */
[C---:B------:R-:W-:Y:S01]  /*5930*/  ISETP.NE.AND P2, PT, R4.reuse, RZ, PT ;  /* 0x000000ff0400720c */ /* 0x040fe20003f45270 */
[----:B------:R-:W-:Y:S01]  /*5940*/  IMAD.MOV.U32 R13, RZ, RZ, 0x1 ;  /* 0x00000001ff0d7424 */ /* 0x000fe200078e00ff */
[----:B------:R-:W-:Y:S01]  /*5950*/  ISETP.NE.OR P0, PT, R4, RZ, !P0 ;  /* 0x000000ff0400720c */ /* 0x000fe20004705670 */
[----:B------:R-:W-:Y:S01]  /*5960*/  IMAD.MOV.U32 R12, RZ, RZ, RZ ;  /* 0x000000ffff0c7224 */ /* 0x000fe200078e00ff */
[----:B------:R-:W-:Y:S01]  /*5970*/  LOP3.LUT R11, R18, 0x2, RZ, 0xfc, !PT ;  /* 0x00000002120b7812 */ /* 0x000fe200078efcff */
[----:B------:R-:W-:Y:S01]  /*5980*/  ULDC UR4, c[0x0][0x600] ;  /* 0x0001800000047ab9 */ /* 0x000fe20000000800 */
[----:B------:R-:W-:Y:S01]  /*5990*/  UMOV UR7, 0x1 ;  /* 0x0000000100077882 */ /* 0x000fe20000000000 */
[----:B------:R-:W-:-:S02]  /*59a0*/  UIADD3 UR15, UR4, -0x1, URZ ;  /* 0xffffffff040f7890 */ /* 0x000fc4000fffe03f */
[----:B------:R-:W-:Y:S02]  /*59b0*/  USHF.L.U32 UR17, UR7, UR5, URZ ;  /* 0x0000000507117299 */ /* 0x000fe4000800063f */
[----:B------:R-:W-:Y:S01]  /*59c0*/  ULOP3.LUT UR16, URZ, UR6, URZ, 0x33, !UPT ;  /* 0x000000063f107292 */ /* 0x000fe2000f8e333f */
[----:B------:R-:W-:Y:S01]  /*59d0*/  ULDC.64 UR20, c[0x0][0x198] ;  /* 0x0000660000147ab9 */ /* 0x000fe20000000a00 */
[----:B0-----:R-:W-:-:S05]  /*59e0*/  VIADD R0, R0, 0xf ;  /* 0x0000000f00007836 */ /* 0x001fca0000000000 */
[----:B------:R-:W-:-:S04]  /*59f0*/  SHF.R.S32.HI R3, RZ, 0x1f, R0 ;  /* 0x0000001fff037819 */ /* 0x000fc80000011400 */
[----:B------:R-:W-:Y:S01]  /*5a00*/  LEA.HI R3, R3, R0, RZ, 0x4 ;  /* 0x0000000003037211 */ /* 0x000fe200078f20ff */
[----:B------:R-:W-:-:S03]  /*5a10*/  IMAD.MOV.U32 R0, RZ, RZ, 0x1 ;  /* 0x00000001ff007424 */ /* 0x000fc600078e00ff */
[----:B------:R-:W-:-:S05]  /*5a20*/  SHF.R.S32.HI R3, RZ, 0x4, R3 ;  /* 0x00000004ff037819 */ /* 0x000fca0000011403 */
[----:B------:R-:W-:-:S07]  /*5a30*/  VIADD R10, R3, 0x1 ;  /* 0x00000001030a7836 */ /* 0x000fce0000000000 */
.L_x_127:
[----:B------:R-:W-:-:S03]  /*5a40*/  UMOV UR4, 0xffffffff ;  /* 0xffffffff00047882 */ /* 0x000fc60000000000 */
[----:B------:R-:W-:Y:S05]  /*5a50*/  BRA.DIV UR4, `(.L_x_116) ;  /* 0x0000001e04d47947 */ /* 0x000fea000b800000 */
[----:B------:R-:W-:-:S13]  /*5a60*/  ELECT P6, URZ, PT ;  /* 0x00000000003f782f */ /* 0x000fda00038c0000 */
.L_x_168:
[----:B------:R-:W0:Y:S01]  /*5a70*/  LDC R4, c[0x0][0x28c] ;  /* 0x0000a300ff047b82 */ /* 0x000e220000000800 */
[----:B------:R-:W-:Y:S01]  /*5a80*/  BSSY B1, `(.L_x_117) ;  /* 0x0000037000017945 */ /* 0x000fe20003800000 */
[----:B0-----:R-:W-:-:S13]  /*5a90*/  ISETP.LT.OR P6, PT, R4, 0x1, !P6 ;  /* 0x000000010400780c */ /* 0x001fda00077c1670 */
[----:B------:R-:W-:Y:S05]  /*5aa0*/  @P6 BRA `(.L_x_118) ;  /* 0x0000000000d06947 */ /* 0x000fea0003800000 */
[----:B------:R-:W-:Y:S02]  /*5ab0*/  IMAD R20, R20, 0x50, RZ ;  /* 0x0000005014147824 */ /* 0x000fe400078e02ff */
[----:B------:R-:W-:Y:S02]  /*5ac0*/  IMAD.SHL.U32 R19, R19, 0x80, RZ ;  /* 0x0000008013137824 */ /* 0x000fe400078e00ff */
[----:B------:R-:W-:Y:S02]  /*5ad0*/  IMAD.MOV.U32 R21, RZ, RZ, RZ ;  /* 0x000000ffff157224 */ /* 0x000fe400078e00ff */
[----:B------:R-:W-:Y:S02]  /*5ae0*/  IMAD.MOV.U32 R4, RZ, RZ, R10 ;  /* 0x000000ffff047224 */ /* 0x000fe400078e000a */
[----:B------:R-:W-:Y:S02]  /*5af0*/  IMAD.MOV.U32 R5, RZ, RZ, R0 ;  /* 0x000000ffff057224 */ /* 0x000fe400078e0000 */
[----:B------:R-:W-:-:S07]  /*5b00*/  IMAD.MOV.U32 R6, RZ, RZ, R12 ;  /* 0x000000ffff067224 */ /* 0x000fce00078e000c */
.L_x_122:
[----:B------:R-:W0:Y:S01]  /*5b10*/  S2R R14, SR_CgaCtaId ;  /* 0x00000000000e7919 */ /* 0x000e220000008800 */
[----:B------:R-:W-:Y:S01]  /*5b20*/  MOV R7, 0x400 ;  /* 0x0000040000077802 */ /* 0x000fe20000000f00 */
[----:B------:R-:W1:Y:S03]  /*5b30*/  @!P2 LDC R9, c[0x0][0x500] ;  /* 0x00014000ff09ab82 */ /* 0x000e660000000800 */
[----:B0-----:R-:W-:Y:S02]  /*5b40*/  LEA R15, R14, R7, 0x18 ;  /* 0x000000070e0f7211 */ /* 0x001fe400078ec0ff */
[----:B------:R-:W-:-:S03]  /*5b50*/  SHF.L.U32 R7, R5, 0x1f, RZ ;  /* 0x0000001f05077819 */ /* 0x000fc600000006ff */
[----:B------:R-:W-:-:S04]  /*5b60*/  IMAD R14, R6, 0x8, R15 ;  /* 0x00000008060e7824 */ /* 0x000fc800078e020f */
[----:B------:R-:W0:Y:S02]  /*5b70*/  SYNCS.PHASECHK.TRANS64.TRYWAIT P1, [R14+URZ+0x110], R7 ;  /* 0x000110070e0075a7 */ /* 0x000e24000802017f */
[----:B01----:R-:W-:Y:S05]  /*5b80*/  @!P1 BRA `(.L_x_119) ;  /* 0x0000001c00a89947 */ /* 0x003fea0003800000 */
.L_x_169:
[----:B0-----:R-:W-:Y:S01]  /*5b90*/  PRMT R7, R11, 0x9910, RZ ;  /* 0x000099100b077816 */ /* 0x001fe200000000ff */
[----:B------:R0:W-:Y:S03]  /*5ba0*/  @!P2 SYNCS.ARRIVE.TRANS64 RZ, [R14+URZ], R9 ;  /* 0x000000090effa9a7 */ /* 0x0001e6000800003f */
[----:B------:R-:W-:-:S13]  /*5bb0*/  ISETP.NE.AND P1, PT, R7, 0x2, PT ;  /* 0x000000020700780c */ /* 0x000fda0003f25270 */
[----:B0-----:R-:W-:Y:S05]  /*5bc0*/  @P1 BRA `(.L_x_120) ;  /* 0x0000000000041947 */ /* 0x001fea0003800000 */
[----:B------:R-:W-:Y:S01]  /*5bd0*/  BPT.TRAP 0x1 ;  /* 0x000000040000795c */ /* 0x000fe20000300000 */
.L_x_120:
[----:B------:R-:W-:Y:S05]  /*5be0*/  @P0 BRA `(.L_x_121) ;  /* 0x0000000000040947 */ /* 0x000fea0003800000 */
[----:B------:R-:W-:Y:S01]  /*5bf0*/  BPT.TRAP 0x1 ;  /* 0x000000040000795c */ /* 0x000fe20000300000 */
.L_x_121:
[--C-:B------:R-:W-:Y:S01]  /*5c00*/  IMAD R7, R6, 0x1000, R15.reuse ;  /* 0x0000100006077824 */ /* 0x100fe200078e020f */
[----:B------:R-:W-:Y:S01]  /*5c10*/  R2UR UR9, R14 ;  /* 0x000000000e0972ca */ /* 0x000fe200000e0000 */
[----:B------:R-:W-:Y:S01]  /*5c20*/  IMAD R15, R6, 0xa00, R15 ;  /* 0x00000a00060f7824 */ /* 0x000fe200078e020f */
[----:B------:R-:W-:Y:S01]  /*5c30*/  UIADD3 UR4, UP0, UR20, 0xf0, URZ ;  /* 0x000000f014047890 */ /* 0x000fe2000ff1e03f */
[----:B------:R-:W-:Y:S01]  /*5c40*/  VIADD R4, R4, 0xffffffff ;  /* 0xffffffff04047836 */ /* 0x000fe20000000000 */
[----:B------:R-:W-:Y:S01]  /*5c50*/  R2UR UR5, R7 ;  /* 0x00000000070572ca */ /* 0x000fe200000e0000 */
[----:B------:R-:W-:Y:S01]  /*5c60*/  UIADD3 UR22, UP1, UR20, 0x1f0, URZ ;  /* 0x000001f014167890 */ /* 0x000fe2000ff3e03f */
[----:B------:R-:W-:Y:S01]  /*5c70*/  R2UR UR8, R15 ;  /* 0x000000000f0872ca */ /* 0x000fe200000e0000 */
[----:B------:R-:W-:Y:S01]  /*5c80*/  VIADD R6, R6, 0x1 ;  /* 0x0000000106067836 */ /* 0x000fe20000000000 */
[----:B------:R-:W-:Y:S01]  /*5c90*/  R2UR UR11, R19 ;  /* 0x00000000130b72ca */ /* 0x000fe200000e0000 */
[----:B------:R-:W-:Y:S01]  /*5ca0*/  UIADD3.X UR23, URZ, UR21, URZ, UP1, !UPT ;  /* 0x000000153f177290 */ /* 0x000fe20008ffe43f */
[C---:B------:R-:W-:Y:S01]  /*5cb0*/  R2UR UR10, R21.reuse ;  /* 0x00000000150a72ca */ /* 0x040fe200000e0000 */
[----:B------:R-:W-:Y:S01]  /*5cc0*/  UMOV UR6, 0x0 ;  /* 0x0000000000067882 */ /* 0x000fe20000000000 */
[----:B------:R-:W-:Y:S01]  /*5cd0*/  R2UR UR12, R8 ;  /* 0x00000000080c72ca */ /* 0x000fe200000e0000 */
[----:B------:R-:W-:Y:S01]  /*5ce0*/  UMOV UR7, 0x10000000 ;  /* 0x1000000000077882 */ /* 0x000fe20000000000 */
[----:B------:R-:W-:Y:S01]  /*5cf0*/  R2UR UR18, R20 ;  /* 0x00000000141272ca */ /* 0x000fe200000e0000 */
[----:B------:R-:W-:Y:S01]  /*5d00*/  VIADD R21, R21, 0x10 ;  /* 0x0000001015157836 */ /* 0x000fe20000000000 */
[----:B------:R-:W-:Y:S01]  /*5d10*/  ISETP.GT.AND P3, PT, R4, 0x1, PT ;  /* 0x000000010400780c */ /* 0x000fe20003f64270 */
[----:B------:R-:W-:Y:S01]  /*5d20*/  UIADD3 UR13, UR5, 0x300, URZ ;  /* 0x00000300050d7890 */ /* 0x000fe2000fffe03f */
[----:B------:R-:W-:Y:S01]  /*5d30*/  ISETP.NE.AND P1, PT, R6, 0x22, PT ;  /* 0x000000220600780c */ /* 0x000fe20003f25270 */
[----:B------:R-:W-:-:S02]  /*5d40*/  UIADD3.X UR5, URZ, UR21, URZ, UP0, !UPT ;  /* 0x000000153f057290 */ /* 0x000fc400087fe43f */
[----:B------:R-:W-:Y:S01]  /*5d50*/  UIADD3 UR14, UR8, 0x22300, URZ ;  /* 0x00022300080e7890 */ /* 0x000fe2000fffe03f */
[----:B------:R-:W-:Y:S02]  /*5d60*/  SEL R14, RZ, 0x1, P1 ;  /* 0x00000001ff0e7807 */ /* 0x000fe40000800000 */
[----:B------:R-:W-:Y:S01]  /*5d70*/  UMOV UR8, UR13 ;  /* 0x0000000d00087c82 */ /* 0x000fe20008000000 */
[----:B------:R-:W-:Y:S02]  /*5d80*/  SEL R6, R6, RZ, P1 ;  /* 0x000000ff06067207 */ /* 0x000fe40000800000 */
[----:B------:R-:W-:Y:S01]  /*5d90*/  LOP3.LUT R5, R5, R14, RZ, 0x3c, !PT ;  /* 0x0000000e05057212 */ /* 0x000fe200078e3cff */
[----:B------:R0:W-:Y:S02]  /*5da0*/  UTMALDG.3D [UR8], [UR4], desc[UR6] ;  /* 0x00000608040075b4 */ /* 0x0001e40008011000 */
[----:B0-----:R-:W-:Y:S01]  /*5db0*/  UMOV UR8, UR14 ;  /* 0x0000000e00087c82 */ /* 0x001fe20008000000 */
[----:B------:R-:W-:-:S02]  /*5dc0*/  UMOV UR11, UR18 ;  /* 0x00000012000b7c82 */ /* 0x000fc40008000000 */
[----:B------:R0:W-:Y:S02]  /*5dd0*/  UTMALDG.3D [UR8], [UR22], desc[UR6] ;  /* 0x00000608160075b4 */ /* 0x0001e40008011000 */
[----:B0-----:R-:W-:Y:S05]  /*5de0*/  @P3 BRA `(.L_x_122) ;  /* 0xfffffffc00483947 */ /* 0x001fea000383ffff */
.L_x_118:
[----:B------:R-:W-:Y:S05]  /*5df0*/  BSYNC B1 ;  /* 0x0000000000017941 */ /* 0x000fea0003800000 */
.L_x_117:
[----:B------:R-:W-:Y:S01]  /*5e00*/  LOP3.LUT P3, RZ, R13, 0xff, RZ, 0xc0, !PT ;  /* 0x000000ff0dff7812 */ /* 0x000fe2000786c0ff */
[----:B------:R-:W-:Y:S01]  /*5e10*/  IMAD.IADD R12, R3, 0x1, R12 ;  /* 0x00000001030c7824 */ /* 0x000fe200078e020c */
[----:B------:R-:W-:Y:S01]  /*5e20*/  IADD3 R16, P4, R16, UR36, RZ ;  /* 0x0000002410107c10 */ /* 0x000fe2000ff9e0ff */
[----:B------:R-:W-:Y:S01]  /*5e30*/  ULDC.64 UR4, c[0x0][0x650] ;  /* 0x0001940000047ab9 */ /* 0x000fe20000000a00 */
[----:B------:R-:W-:Y:S01]  /*5e40*/  BSSY B1, `(.L_x_123) ;  /* 0x000006a000017945 */ /* 0x000fe20003800000 */
[----:B------:R-:W-:Y:S01]  /*5e50*/  IMAD.MOV.U32 R19, RZ, RZ, -0x1 ;  /* 0xffffffffff137424 */ /* 0x000fe200078e00ff */
[----:B------:R-:W-:Y:S01]  /*5e60*/  ISETP.GT.U32.AND P1, PT, R12, 0x21, PT ;  /* 0x000000210c00780c */ /* 0x000fe20003f24070 */
[----:B------:R-:W-:Y:S01]  /*5e70*/  IMAD.MOV.U32 R20, RZ, RZ, -0x1 ;  /* 0xffffffffff147424 */ /* 0x000fe200078e00ff */
[----:B------:R-:W-:Y:S01]  /*5e80*/  IADD3.X R17, R17, UR42, RZ, P4, !PT ;  /* 0x0000002a11117c10 */ /* 0x000fe2000a7fe4ff */
[----:B------:R-:W-:Y:S01]  /*5e90*/  IMAD.MOV.U32 R8, RZ, RZ, -0x1 ;  /* 0xffffffffff087424 */ /* 0x000fe200078e00ff */
[----:B------:R-:W-:-:S02]  /*5ea0*/  ISETP.LT.U32.AND P1, PT, R3, 0x22, P1 ;  /* 0x000000220300780c */ /* 0x000fc40000f21070 */
[----:B------:R-:W-:Y:S01]  /*5eb0*/  PRMT R13, RZ, 0x7610, R13 ;  /* 0x00007610ff0d7816 */ /* 0x000fe2000000000d */
[----:B------:R-:W0:Y:S01]  /*5ec0*/  @P3 S2R R5, SR_CgaCtaId ;  /* 0x0000000000053919 */ /* 0x000e220000008800 */
[----:B------:R-:W-:-:S04]  /*5ed0*/  @P3 MOV R4, 0x400 ;  /* 0x0000040000043802 */ /* 0x000fc80000000f00 */
[----:B0-----:R-:W-:Y:S01]  /*5ee0*/  @P3 LEA R6, R5, R4, 0x18 ;  /* 0x0000000405063211 */ /* 0x001fe200078ec0ff */
[----:B------:R-:W-:-:S03]  /*5ef0*/  IMAD.WIDE.U32 R4, R12, -0xf0f0f0f, RZ ;  /* 0xf0f0f0f10c047825 */ /* 0x000fc600078e00ff */
[----:B------:R0:W-:Y:S01]  /*5f00*/  @P3 SYNCS.ARRIVE.TRANS64.A1T0 RZ, [R6+URZ+0x238], RZ ;  /* 0x000238ff06ff39a7 */ /* 0x0001e2000810003f */
[----:B------:R-:W-:Y:S02]  /*5f10*/  ISETP.GE.U32.AND P3, PT, R3, 0x22, PT ;  /* 0x000000220300780c */ /* 0x000fe40003f66070 */
[----:B------:R-:W-:Y:S02]  /*5f20*/  SHF.R.U32.HI R7, RZ, 0x5, R5 ;  /* 0x00000005ff077819 */ /* 0x000fe40000011605 */
[----:B------:R-:W-:Y:S02]  /*5f30*/  SEL R5, RZ, 0x1, !P1 ;  /* 0x00000001ff057807 */ /* 0x000fe40004800000 */
[----:B------:R-:W-:Y:S01]  /*5f40*/  ISETP.GE.U32.AND P1, PT, R16, UR4, PT ;  /* 0x0000000410007c0c */ /* 0x000fe2000bf26070 */
[----:B------:R-:W-:Y:S01]  /*5f50*/  IMAD R12, R7, -0x22, R12 ;  /* 0xffffffde070c7824 */ /* 0x000fe200078e020c */
[----:B------:R-:W-:Y:S02]  /*5f60*/  LOP3.LUT R0, R0, R5, RZ, 0x3c, !PT ;  /* 0x0000000500007212 */ /* 0x000fe400078e3cff */
[----:B------:R-:W-:-:S02]  /*5f70*/  ISETP.GE.U32.AND.EX P1, PT, R17, UR5, PT, P1 ;  /* 0x0000000511007c0c */ /* 0x000fc4000bf26110 */
[----:B------:R-:W-:Y:S02]  /*5f80*/  PRMT R4, RZ, 0x7610, R4 ;  /* 0x00007610ff047816 */ /* 0x000fe40000000004 */
[----:B------:R-:W-:-:S09]  /*5f90*/  @P3 LOP3.LUT R0, R0, 0x1, R7, 0x78, !PT ;  /* 0x0000000100003812 */ /* 0x000fd200078e7807 */
[----:B0-----:R-:W-:Y:S05]  /*5fa0*/  @P1 BRA `(.L_x_124) ;  /* 0x00000004004c1947 */ /* 0x001fea0003800000 */
[----:B------:R-:W-:Y:S01]  /*5fb0*/  ULDC.64 UR4, c[0x0][0x628] ;  /* 0x00018a0000047ab9 */ /* 0x000fe20000000a00 */
[----:B------:R-:W0:Y:S01]  /*5fc0*/  S2R R15, SR_CTAID.X ;  /* 0x00000000000f7919 */ /* 0x000e220000002500 */
[----:B------:R-:W-:Y:S01]  /*5fd0*/  ISETP.NE.U32.AND P1, PT, RZ, UR4, PT ;  /* 0x00000004ff007c0c */ /* 0x000fe2000bf25070 */
[----:B------:R-:W-:Y:S01]  /*5fe0*/  ULDC UR7, c[0x0][0x630] ;  /* 0x00018c0000077ab9 */ /* 0x000fe20000000800 */
[----:B------:R-:W-:Y:S01]  /*5ff0*/  IMAD.MOV.U32 R4, RZ, RZ, R16 ;  /* 0x000000ffff047224 */ /* 0x000fe200078e0010 */
[----:B------:R-:W1:Y:S01]  /*6000*/  S2R R14, SR_CTAID.Y ;  /* 0x00000000000e7919 */ /* 0x000e620000002600 */
[----:B------:R-:W-:Y:S01]  /*6010*/  ISETP.NE.AND.EX P1, PT, RZ, UR5, PT, P1 ;  /* 0x00000005ff007c0c */ /* 0x000fe2000bf25310 */
[----:B------:R-:W-:-:S12]  /*6020*/  IMAD.MOV.U32 R5, RZ, RZ, R17 ;  /* 0x000000ffff057224 */ /* 0x000fd800078e0011 */
[----:B------:R-:W-:Y:S05]  /*6030*/  @!P1 BRA `(.L_x_125) ;  /* 0x0000000000289947 */ /* 0x000fea0003800000 */
[----:B------:R-:W-:Y:S02]  /*6040*/  ULDC UR6, c[0x0][0x634] ;  /* 0x00018d0000067ab9 */ /* 0x000fe40000000800 */
[----:B------:R-:W-:-:S05]  /*6050*/  IADD3 R9, P1, R16, UR6, RZ ;  /* 0x0000000610097c10 */ /* 0x000fca000ff3e0ff */
[----:B------:R-:W-:-:S04]  /*6060*/  IMAD.X R19, RZ, RZ, R17, P1 ;  /* 0x000000ffff137224 */ /* 0x000fc800008e0611 */
[----:B------:R-:W-:-:S04]  /*6070*/  IMAD.WIDE.U32 R6, R19, UR4, RZ ;  /* 0x0000000413067c25 */ /* 0x000fc8000f8e00ff */
[----:B------:R-:W-:-:S04]  /*6080*/  IMAD.WIDE.U32 R6, P1, R9, UR5, R6 ;  /* 0x0000000509067c25 */ /* 0x000fc8000f820006 */
[----:B------:R-:W-:-:S04]  /*6090*/  IMAD.WIDE.U32 R8, R9, UR4, RZ ;  /* 0x0000000409087c25 */ /* 0x000fc8000f8e00ff */
[----:B------:R-:W-:Y:S01]  /*60a0*/  IMAD.X R5, RZ, RZ, RZ, P1 ;  /* 0x000000ffff057224 */ /* 0x000fe200008e06ff */
[----:B------:R-:W-:Y:S01]  /*60b0*/  IADD3 RZ, P1, R9, R6, RZ ;  /* 0x0000000609ff7210 */ /* 0x000fe20007f3e0ff */
[----:B------:R-:W-:-:S04]  /*60c0*/  IMAD.MOV.U32 R4, RZ, RZ, R7 ;  /* 0x000000ffff047224 */ /* 0x000fc800078e0007 */
[----:B------:R-:W-:-:S08]  /*60d0*/  IMAD.WIDE.U32.X R4, R19, UR5, R4, P1 ;  /* 0x0000000513047c25 */ /* 0x000fd000088e0404 */
.L_x_125:
[--C-:B------:R-:W-:Y:S01]  /*60e0*/  SHF.R.U64 R8, R4, UR7, R5.reuse ;  /* 0x0000000704087c19 */ /* 0x100fe20008001205 */
[----:B------:R-:W-:Y:S01]  /*60f0*/  ULDC.64 UR4, c[0x0][0x620] ;  /* 0x0001880000047ab9 */ /* 0x000fe20000000a00 */
[----:B------:R-:W-:Y:S01]  /*6100*/  SHF.R.U32.HI R4, RZ, UR7, R5 ;  /* 0x00000007ff047c19 */ /* 0x000fe20008011605 */
[----:B------:R-:W2:Y:S01]  /*6110*/  LDC R24, c[0x0][0x144] ;  /* 0x00005100ff187b82 */ /* 0x000ea20000000800 */
[----:B------:R-:W-:Y:S01]  /*6120*/  IADD3 R7, P1, RZ, -R8, RZ ;  /* 0x80000008ff077210 */ /* 0x000fe20007f3e0ff */
[----:B------:R-:W-:Y:S01]  /*6130*/  ULDC.64 UR8, c[0x0][0x640] ;  /* 0x0001900000087ab9 */ /* 0x000fe20000000a00 */
[----:B0-----:R-:W-:Y:S01]  /*6140*/  I2FP.F32.U32 R9, R15 ;  /* 0x0000000f00097245 */ /* 0x001fe20000201000 */
[----:B------:R-:W-:Y:S02]  /*6150*/  ULDC UR6, c[0x0][0x608] ;  /* 0x0001820000067ab9 */ /* 0x000fe40000000800 */
[----:B------:R-:W-:Y:S01]  /*6160*/  IMAD.X R4, RZ, RZ, ~R4, P1 ;  /* 0x000000ffff047224 */ /* 0x000fe200008e0e04 */
[----:B------:R-:W-:Y:S01]  /*6170*/  ISETP.NE.U32.AND P1, PT, RZ, UR8, PT ;  /* 0x00000008ff007c0c */ /* 0x000fe2000bf25070 */
[----:B------:R-:W0:Y:S02]  /*6180*/  LDC R21, c[0x0][0x148] ;  /* 0x00005200ff157b82 */ /* 0x000e240000000800 */
[----:B------:R-:W-:Y:S01]  /*6190*/  IMAD R6, R4, UR4, RZ ;  /* 0x0000000404067c24 */ /* 0x000fe2000f8e02ff */
[----:B------:R-:W-:Y:S01]  /*61a0*/  ISETP.NE.AND.EX P1, PT, RZ, UR9, PT, P1 ;  /* 0x00000009ff007c0c */ /* 0x000fe2000bf25310 */
[----:B------:R-:W-:Y:S01]  /*61b0*/  IMAD.WIDE.U32 R4, R7, UR4, R16 ;  /* 0x0000000407047c25 */ /* 0x000fe2000f8e0010 */
[----:B------:R-:W-:-:S03]  /*61c0*/  ULDC UR4, c[0x0][0x150] ;  /* 0x0000540000047ab9 */ /* 0x000fc60000000800 */
[----:B------:R-:W-:Y:S02]  /*61d0*/  IMAD R7, R7, UR5, R6 ;  /* 0x0000000507077c24 */ /* 0x000fe4000f8e0206 */
[----:B------:R-:W-:Y:S01]  /*61e0*/  FMUL R6, R9, UR4 ;  /* 0x0000000409067c20 */ /* 0x000fe20008400000 */
[----:B------:R-:W-:Y:S01]  /*61f0*/  ULDC UR4, c[0x0][0x618] ;  /* 0x0001860000047ab9 */ /* 0x000fe20000000800 */
[----:B------:R-:W-:Y:S01]  /*6200*/  ULDC UR5, c[0x0][0x154] ;  /* 0x0000550000057ab9 */ /* 0x000fe20000000800 */
[----:B------:R-:W-:-:S03]  /*6210*/  IMAD.IADD R5, R5, 0x1, R7 ;  /* 0x0000000105057824 */ /* 0x000fc600078e0207 */
[----:B------:R-:W3:Y:S02]  /*6220*/  F2I.U32.TRUNC.NTZ R6, R6 ;  /* 0x0000000600067305 */ /* 0x000ee4000020f000 */
[----:B------:R-:W-:Y:S02]  /*6230*/  SHF.R.U64 R9, R4, UR4, R5 ;  /* 0x0000000404097c19 */ /* 0x000fe40008001205 */
[----:B-1----:R-:W-:-:S05]  /*6240*/  I2FP.F32.U32 R4, R14 ;  /* 0x0000000e00047245 */ /* 0x002fca0000201000 */
[----:B------:R-:W-:Y:S01]  /*6250*/  FMUL R22, R4, UR5 ;  /* 0x0000000504167c20 */ /* 0x000fe20008400000 */
[----:B------:R-:W-:Y:S01]  /*6260*/  SHF.R.U32.HI R4, RZ, UR4, R5 ;  /* 0x00000004ff047c19 */ /* 0x000fe20008011605 */
[----:B------:R-:W-:-:S03]  /*6270*/  ULDC UR4, c[0x0][0x658] ;  /* 0x0001960000047ab9 */ /* 0x000fc60000000800 */
[--C-:B------:R-:W-:Y:S01]  /*6280*/  SHF.R.U64 R20, R9, UR6, R4.reuse ;  /* 0x0000000609147c19 */ /* 0x100fe20008001204 */
[----:B------:R-:W1:Y:S01]  /*6290*/  F2I.U32.TRUNC.NTZ R22, R22 ;  /* 0x0000001600167305 */ /* 0x000e62000020f000 */
[----:B------:R-:W-:Y:S01]  /*62a0*/  SHF.R.U32.HI R5, RZ, UR6, R4 ;  /* 0x00000006ff057c19 */ /* 0x000fe20008011604 */
[----:B---3--:R-:W-:-:S03]  /*62b0*/  IMAD.MOV R6, RZ, RZ, -R6 ;  /* 0x000000ffff067224 */ /* 0x008fc600078e0a06 */
[----:B------:R-:W-:Y:S01]  /*62c0*/  SHF.R.U64 R19, R20, UR4, R5 ;  /* 0x0000000414137c19 */ /* 0x000fe20008001205 */
[----:B--2---:R-:W-:Y:S01]  /*62d0*/  IMAD R15, R24, R6, R15 ;  /* 0x00000006180f7224 */ /* 0x004fe200078e020f */
[----:B------:R-:W-:-:S03]  /*62e0*/  SHF.R.U32.HI R23, RZ, UR4, R5 ;  /* 0x00000004ff177c19 */ /* 0x000fc60008011605 */
[----:B------:R-:W-:Y:S02]  /*62f0*/  IMAD.MOV.U32 R4, RZ, RZ, R19 ;  /* 0x000000ffff047224 */ /* 0x000fe400078e0013 */
[----:B------:R-:W-:Y:S01]  /*6300*/  IMAD.MOV.U32 R5, RZ, RZ, R23 ;  /* 0x000000ffff057224 */ /* 0x000fe200078e0017 */
[----:B-1----:R-:W-:Y:S06]  /*6310*/  @!P1 BRA `(.L_x_126) ;  /* 0x0000000000289947 */ /* 0x002fec0003800000 */
[----:B------:R-:W-:Y:S02]  /*6320*/  ULDC UR4, c[0x0][0x64c] ;  /* 0x0001930000047ab9 */ /* 0x000fe40000000800 */
[----:B------:R-:W-:-:S05]  /*6330*/  IADD3 R5, P1, R19, UR4, RZ ;  /* 0x0000000413057c10 */ /* 0x000fca000ff3e0ff */
[----:B------:R-:W-:-:S04]  /*6340*/  IMAD.X R23, RZ, RZ, R23, P1 ;  /* 0x000000ffff177224 */ /* 0x000fc800008e0617 */
[----:B------:R-:W-:-:S04]  /*6350*/  IMAD.WIDE.U32 R6, R23, UR8, RZ ;  /* 0x0000000817067c25 */ /* 0x000fc8000f8e00ff */
[----:B------:R-:W-:-:S04]  /*6360*/  IMAD.WIDE.U32 R6, P1, R5, UR9, R6 ;  /* 0x0000000905067c25 */ /* 0x000fc8000f820006 */
[----:B------:R-:W-:-:S04]  /*6370*/  IMAD.WIDE.U32 R4, R5, UR8, RZ ;  /* 0x0000000805047c25 */ /* 0x000fc8000f8e00ff */
[----:B------:R-:W-:Y:S01]  /*6380*/  IMAD.MOV.U32 R4, RZ, RZ, R7 ;  /* 0x000000ffff047224 */ /* 0x000fe200078e0007 */
[----:B------:R-:W-:Y:S01]  /*6390*/  IADD3 RZ, P3, R5, R6, RZ ;  /* 0x0000000605ff7210 */ /* 0x000fe20007f7e0ff */
[----:B------:R-:W-:-:S04]  /*63a0*/  IMAD.X R5, RZ, RZ, RZ, P1 ;  /* 0x000000ffff057224 */ /* 0x000fc800008e06ff */
[----:B------:R-:W-:-:S08]  /*63b0*/  IMAD.WIDE.U32.X R4, R23, UR9, R4, P3 ;  /* 0x0000000917047c25 */ /* 0x000fd000098e0404 */
.L_x_126:
[----:B------:R-:W-:Y:S01]  /*63c0*/  ISETP.NE.AND P1, PT, R2, 0x1, PT ;  /* 0x000000010200780c */ /* 0x000fe20003f25270 */
[----:B------:R-:W-:Y:S01]  /*63d0*/  ULDC UR4, c[0x0][0x648] ;  /* 0x0001920000047ab9 */ /* 0x000fe20000000800 */
[----:B------:R-:W-:Y:S01]  /*63e0*/  LOP3.LUT R20, R20, UR16, RZ, 0xc0, !PT ;  /* 0x0000001014147c12 */ /* 0x000fe2000f8ec0ff */
[----:B------:R-:W-:Y:S01]  /*63f0*/  IMAD.MOV R22, RZ, RZ, -R22 ;  /* 0x000000ffff167224 */ /* 0x000fe200078e0a16 */
[----:B------:R-:W-:Y:S01]  /*6400*/  SHF.R.U64 R5, R4, UR4, R5 ;  /* 0x0000000404057c19 */ /* 0x000fe20008001205 */
[----:B------:R-:W-:Y:S01]  /*6410*/  ULDC UR4, c[0x0][0x638] ;  /* 0x00018e0000047ab9 */ /* 0x000fe20000000800 */
[----:B------:R-:W-:Y:S01]  /*6420*/  LOP3.LUT R6, R9, UR15, RZ, 0xc0, !PT ;  /* 0x0000000f09067c12 */ /* 0x000fe2000f8ec0ff */
[----:B------:R-:W-:Y:S02]  /*6430*/  ULDC UR5, c[0x0][0x610] ;  /* 0x0001840000057ab9 */ /* 0x000fe40000000800 */
[----:B------:R-:W-:Y:S02]  /*6440*/  IMAD.MOV R4, RZ, RZ, -R5 ;  /* 0x000000ffff047224 */ /* 0x000fe400078e0a05 */
[----:B------:R-:W-:-:S02]  /*6450*/  IMAD R20, R5, UR17, R20 ;  /* 0x0000001105147c24 */ /* 0x000fc4000f8e0214 */
[----:B0-----:R-:W-:Y:S02]  /*6460*/  @P1 IMAD R15, R21, R22, R14 ;  /* 0x00000016150f1224 */ /* 0x001fe400078e020e */
[----:B------:R-:W-:Y:S01]  /*6470*/  IMAD R19, R4, UR4, R19 ;  /* 0x0000000404137c24 */ /* 0x000fe2000f8e0213 */
[----:B------:R-:W-:Y:S01]  /*6480*/  ULDC UR4, c[0x0][0x600] ;  /* 0x0001800000047ab9 */ /* 0x000fe20000000800 */
[----:B------:R-:W-:Y:S02]  /*6490*/  IMAD R15, R20, UR5, R15 ;  /* 0x00000005140f7c24 */ /* 0x000fe4000f8e020f */
[----:B------:R-:W-:Y:S02]  /*64a0*/  IMAD R6, R19, UR4, R6 ;  /* 0x0000000413067c24 */ /* 0x000fe4000f8e0206 */
[----:B------:R-:W-:-:S03]  /*64b0*/  IMAD.MOV.U32 R4, RZ, RZ, 0x1 ;  /* 0x00000001ff047424 */ /* 0x000fc600078e00ff */
[----:B------:R-:W-:Y:S02]  /*64c0*/  SEL R20, R6, R15, !P1 ;  /* 0x0000000f06147207 */ /* 0x000fe40004800000 */
[----:B------:R-:W-:-:S07]  /*64d0*/  SEL R19, R15, R6, !P1 ;  /* 0x000000060f137207 */ /* 0x000fce0004800000 */
.L_x_124:
[----:B------:R-:W-:Y:S05]  /*64e0*/  BSYNC B1 ;  /* 0x0000000000017941 */ /* 0x000fea0003800000 */
.L_x_123:
[----:B------:R-:W-:-:S13]  /*64f0*/  LOP3.LUT P1, RZ, R4, 0xff, RZ, 0xc0, !PT ;  /* 0x000000ff04ff7812 */ /* 0x000fda000782c0ff */
[----:B------:R-:W-:Y:S05]  /*6500*/  @P1 BRA `(.L_x_127) ;  /* 0xfffffff4004c1947 */ /* 0x000fea000383ffff */
[----:B------:R-:W-:Y:S05]  /*6510*/  BSYNC B0 ;  /* 0x0000000000007941 */ /* 0x000fea0003800000 */
.L_x_115:
[----:B------:R-:W-:-:S03]  /*6520*/  UMOV UR4, 0xffffffff ;  /* 0xffffffff00047882 */ /* 0x000fc60000000000 */
[----:B------:R-:W-:Y:S05]  /*6530*/  BRA.DIV UR4, `(.L_x_128) ;  /* 0x0000001604507947 */ /* 0x000fea000b800000 */
[----:B------:R-:W-:-:S13]  /*6540*/  ELECT P6, URZ, PT ;  /* 0x00000000003f782f */ /* 0x000fda00038c0000 */
.L_x_172:
[----:B------:R-:W-:Y:S04]  /*6550*/  BSSY B0, `(.L_x_129) ;  /* 0x0000139000007945 */ /* 0x000fe80003800000 */
[----:B------:R-:W-:Y:S05]  /*6560*/  @!P6 BRA `(.L_x_130) ;  /* 0x0000001000dce947 */ /* 0x000fea0003800000 */
[----:B------:R-:W-:-:S04]  /*6570*/  LOP3.LUT R18, R18, 0x2, RZ, 0xfc, !PT ;  /* 0x0000000212127812 */ /* 0x000fc800078efcff */
[----:B------:R-:W-:-:S13]  /*6580*/  ISETP.NE.AND P0, PT, R18, 0x3, PT ;  /* 0x000000031200780c */ /* 0x000fda0003f05270 */
[----:B------:R-:W-:Y:S05]  /*6590*/  @!P0 BRA `(.L_x_131) ;  /* 0x0000000000048947 */ /* 0x000fea0003800000 */
[----:B------:R-:W-:Y:S01]  /*65a0*/  BPT.TRAP 0x1 ;  /* 0x000000040000795c */ /* 0x000fe20000300000 */
.L_x_131:
[----:B------:R-:W0:Y:S01]  /*65b0*/  S2R R3, SR_CgaCtaId ;  /* 0x0000000000037919 */ /* 0x000e220000008800 */
[----:B------:R-:W-:-:S04]  /*65c0*/  MOV R2, 0x400 ;  /* 0x0000040000027802 */ /* 0x000fc80000000f00 */
[----:B0-----:R-:W-:Y:S02]  /*65d0*/  LEA R3, R3, R2, 0x18 ;  /* 0x0000000203037211 */ /* 0x001fe400078ec0ff */
[----:B------:R-:W-:-:S03]  /*65e0*/  SHF.L.U32 R2, R0, 0x1f, RZ ;  /* 0x0000001f00027819 */ /* 0x000fc600000006ff */
[----:B------:R-:W-:-:S04]  /*65f0*/  VIADD R3, R3, 0x110 ;  /* 0x0000011003037836 */ /* 0x000fc80000000000 */
[C---:B------:R-:W-:Y:S02]  /*6600*/  IMAD R7, R12.reuse, 0x8, R3 ;  /* 0x000000080c077824 */ /* 0x040fe400078e0203 */
[----:B------:R-:W-:Y:S02]  /*6610*/  VIADD R12, R12, 0x1 ;  /* 0x000000010c0c7836 */ /* 0x000fe40000000000 */
[----:B------:R-:W0:Y:S03]  /*6620*/  SYNCS.PHASECHK.TRANS64.TRYWAIT P0, [R7+URZ], R2 ;  /* 0x00000002070075a7 */ /* 0x000e26000800017f */
[----:B------:R-:W-:-:S04]  /*6630*/  ISETP.NE.AND P1, PT, R12, 0x22, PT ;  /* 0x000000220c00780c */ /* 0x000fc80003f25270 */
[----:B------:R-:W-:Y:S02]  /*6640*/  SEL R5, RZ, 0x1, P1 ;  /* 0x00000001ff057807 */ /* 0x000fe40000800000 */
[----:B------:R-:W-:Y:S02]  /*6650*/  SEL R12, R12, RZ, P1 ;  /* 0x000000ff0c0c7207 */ /* 0x000fe40000800000 */
[----:B------:R-:W-:-:S03]  /*6660*/  LOP3.LUT R5, R0, R5, RZ, 0x3c, !PT ;  /* 0x0000000500057212 */ /* 0x000fc600078e3cff */
[----:B------:R-:W-:Y:S01]  /*6670*/  IMAD R9, R12, 0x8, R3 ;  /* 0x000000080c097824 */ /* 0x000fe200078e0203 */
[----:B------:R-:W-:Y:S01]  /*6680*/  SHF.L.U32 R4, R5, 0x1f, RZ ;  /* 0x0000001f05047819 */ /* 0x000fe200000006ff */
[----:B0-----:R-:W-:Y:S06]  /*6690*/  @!P0 BRA `(.L_x_132) ;  /* 0x0000001400188947 */ /* 0x001fec0003800000 */
.L_x_173:
[----:B------:R-:W1:Y:S01]  /*66a0*/  SYNCS.PHASECHK.TRANS64.TRYWAIT P0, [R9+URZ], R4 ;  /* 0x00000004090075a7 */ /* 0x000e62000800017f */
[----:B------:R-:W-:-:S05]  /*66b0*/  VIADD R0, R12, 0x1 ;  /* 0x000000010c007836 */ /* 0x000fca0000000000 */
[----:B------:R-:W-:-:S04]  /*66c0*/  ISETP.NE.AND P1, PT, R0, 0x22, PT ;  /* 0x000000220000780c */ /* 0x000fc80003f25270 */
[----:B0-----:R-:W-:Y:S02]  /*66d0*/  SEL R2, RZ, 0x1, P1 ;  /* 0x00000001ff027807 */ /* 0x001fe40000800000 */
[----:B------:R-:W-:Y:S02]  /*66e0*/  SEL R0, R0, RZ, P1 ;  /* 0x000000ff00007207 */ /* 0x000fe40000800000 */
[----:B------:R-:W-:-:S03]  /*66f0*/  LOP3.LUT R7, R5, R2, RZ, 0x3c, !PT ;  /* 0x0000000205077212 */ /* 0x000fc600078e3cff */
[----:B------:R-:W-:Y:S01]  /*6700*/  IMAD R6, R0, 0x8, R3 ;  /* 0x0000000800067824 */ /* 0x000fe200078e0203 */
[----:B------:R-:W-:Y:S01]  /*6710*/  SHF.L.U32 R5, R7, 0x1f, RZ ;  /* 0x0000001f07057819 */ /* 0x000fe200000006ff */
[----:B-1----:R-:W-:Y:S06]  /*6720*/  @!P0 BRA `(.L_x_133) ;  /* 0x0000001400088947 */ /* 0x002fec0003800000 */
.L_x_174:
[----:B------:R-:W1:Y:S01]  /*6730*/  SYNCS.PHASECHK.TRANS64.TRYWAIT P0, [R6+URZ], R5 ;  /* 0x00000005060075a7 */ /* 0x000e62000800017f */
[----:B------:R-:W-:-:S05]  /*6740*/  VIADD R0, R0, 0x1 ;  /* 0x0000000100007836 */ /* 0x000fca0000000000 */
[----:B------:R-:W-:-:S04]  /*6750*/  ISETP.NE.AND P1, PT, R0, 0x22, PT ;  /* 0x000000220000780c */ /* 0x000fc80003f25270 */
[----:B------:R-:W-:Y:S02]  /*6760*/  SEL R2, RZ, 0x1, P1 ;  /* 0x00000001ff027807 */ /* 0x000fe40000800000 */
[----:B------:R-:W-:Y:S02]  /*6770*/  SEL R0, R0, RZ, P1 ;  /* 0x000000ff00007207 */ /* 0x000fe40000800000 */
[----:B------:R-:W-:-:S03]  /*6780*/  LOP3.LUT R7, R7, R2, RZ, 0x3c, !PT ;  /* 0x0000000207077212 */ /* 0x000fc600078e3cff */
[----:B0-----:R-:W-:Y:S01]  /*6790*/  IMAD R9, R0, 0x8, R3 ;  /* 0x0000000800097824 */ /* 0x001fe200078e0203 */
[----:B------:R-:W-:Y:S01]  /*67a0*/  SHF.L.U32 R4, R7, 0x1f, RZ ;  /* 0x0000001f07047819 */ /* 0x000fe200000006ff */
[----:B-1----:R-:W-:Y:S06]  /*67b0*/  @!P0 BRA `(.L_x_134) ;  /* 0x0000001000f88947 */ /* 0x002fec0003800000 */
.L_x_175:
        /* <DEDUP_REMOVED lines=9> */
.L_x_176:
        /* <DEDUP_REMOVED lines=9> */
.L_x_177:
        /* <DEDUP_REMOVED lines=9> */
.L_x_178:
        /* <DEDUP_REMOVED lines=9> */
.L_x_179:
        /* <DEDUP_REMOVED lines=9> */
.L_x_180:
        /* <DEDUP_REMOVED lines=9> */
.L_x_181:
        /* <DEDUP_REMOVED lines=9> */
.L_x_182:
        /* <DEDUP_REMOVED lines=9> */
.L_x_183:
        /* <DEDUP_REMOVED lines=9> */
.L_x_184:
        /* <DEDUP_REMOVED lines=9> */
.L_x_185:
        /* <DEDUP_REMOVED lines=9> */
.L_x_186:
        /* <DEDUP_REMOVED lines=9> */
.L_x_187:
        /* <DEDUP_REMOVED lines=9> */
.L_x_188:
        /* <DEDUP_REMOVED lines=9> */
.L_x_189:
        /* <DEDUP_REMOVED lines=9> */
.L_x_190:
        /* <DEDUP_REMOVED lines=9> */
.L_x_191:
        /* <DEDUP_REMOVED lines=9> */
.L_x_192:
        /* <DEDUP_REMOVED lines=9> */
.L_x_193:
        /* <DEDUP_REMOVED lines=9> */
.L_x_194:
        /* <DEDUP_REMOVED lines=9> */
.L_x_195:
        /* <DEDUP_REMOVED lines=9> */
.L_x_196:
        /* <DEDUP_REMOVED lines=9> */
.L_x_197:
        /* <DEDUP_REMOVED lines=9> */
.L_x_198:
        /* <DEDUP_REMOVED lines=9> */
.L_x_199:
        /* <DEDUP_REMOVED lines=9> */
.L_x_200:
        /* <DEDUP_REMOVED lines=9> */
.L_x_201:
        /* <DEDUP_REMOVED lines=9> */
.L_x_202:
        /* <DEDUP_REMOVED lines=9> */
.L_x_203:
        /* <DEDUP_REMOVED lines=9> */
.L_x_204:
[----:B------:R-:W1:Y:S01]  /*7810*/  SYNCS.PHASECHK.TRANS64.TRYWAIT P0, [R6+URZ], R5 ;  /* 0x00000005060075a7 */ /* 0x000e62000800017f */
[----:B------:R-:W-:-:S05]  /*7820*/  VIADD R0, R0, 0x1 ;  /* 0x0000000100007836 */ /* 0x000fca0000000000 */
[----:B------:R-:W-:-:S04]  /*7830*/  ISETP.NE.AND P1, PT, R0, 0x22, PT ;  /* 0x000000220000780c */ /* 0x000fc80003f25270 */
[----:B------:R-:W-:Y:S02]  /*7840*/  SEL R2, RZ, 0x1, P1 ;  /* 0x00000001ff027807 */ /* 0x000fe40000800000 */
[----:B------:R-:W-:Y:S02]  /*7850*/  SEL R0, R0, RZ, P1 ;  /* 0x000000ff00007207 */ /* 0x000fe40000800000 */
[----:B------:R-:W-:Y:S01]  /*7860*/  LOP3.LUT R2, R7, R2, RZ, 0x3c, !PT ;  /* 0x0000000207027212 */ /* 0x000fe200078e3cff */
[----:B-1----:R-:W-:Y:S06]  /*7870*/  @!P0 BRA `(.L_x_164) ;  /* 0x0000000c00208947 */ /* 0x002fec0003800000 */
.L_x_205:
[----:B------:R-:W-:Y:S01]  /*7880*/  IMAD R3, R0, 0x8, R3 ;  /* 0x0000000800037824 */ /* 0x000fe200078e0203 */
[----:B------:R-:W-:-:S07]  /*7890*/  SHF.L.U32 R0, R2, 0x1f, RZ ;  /* 0x0000001f02007819 */ /* 0x000fce00000006ff */
.L_x_165:
[----:B--2---:R2:W3:Y:S02]  /*78a0*/  SYNCS.PHASECHK.TRANS64.TRYWAIT P0, [R3+URZ], R0 ;  /* 0x00000000030075a7 */ /* 0x0044e4000800017f */
[----:B---3--:R-:W-:Y:S05]  /*78b0*/  @!P0 NANOSLEEP.SYNCS 0x989680 ;  /* 0x009896800000895d */ /* 0x008fea0003900000 */
[----:B------:R-:W3:Y:S02]  /*78c0*/  @!P0 SYNCS.PHASECHK.TRANS64 P0, [R3+URZ], R0 ;  /* 0x00000000030085a7 */ /* 0x000ee4000800007f */
[----:B---3--:R-:W-:Y:S05]  /*78d0*/  @!P0 BRA `(.L_x_165) ;  /* 0xfffffffc00f08947 */ /* 0x008fea000383ffff */
.L_x_130:
[----:B------:R-:W-:Y:S05]  /*78e0*/  BSYNC B0 ;  /* 0x0000000000007941 */ /* 0x000fea0003800000 */
.L_x_129:
[----:B------:R-:W-:Y:S05]  /*78f0*/  EXIT ;  /* 0x000000000000794d */ /* 0x000fea0003800000 */
.L_x_18:
[----:B-1----:R1:W2:Y:S02]  /*7900*/  SYNCS.PHASECHK.TRANS64.TRYWAIT P1, [R3+URZ], R0 ;  /* 0x00000000030075a7 */ /* 0x0022a4000802017f */
[----:B--2---:R-:W-:Y:S05]  /*7910*/  @!P1 NANOSLEEP.SYNCS 0x989680 ;  /* 0x009896800000995d */ /* 0x004fea0003900000 */
[----:B------:R-:W2:Y:S02]  /*7920*/  @!P1 SYNCS.PHASECHK.TRANS64 P1, [R3+URZ], R0 ;  /* 0x00000000030095a7 */ /* 0x000ea4000802007f */
[----:B--2---:R-:W-:Y:S05]  /*7930*/  @!P1 BRA `(.L_x_18) ;  /* 0xfffffffc00f09947 */ /* 0x004fea000383ffff */
[----:B------:R-:W-:Y:S05]  /*7940*/  BRA `(.L_x_17) ;  /* 0xffffff9c00d47947 */ /* 0x000fea000383ffff */
.L_x_23:
[----:B-1----:R-:W-:-:S04]  /*7950*/  IMAD.U32 R4, RZ, RZ, UR4 ;  /* 0x00000004ff047e24 */ /* 0x002fc8000f8e00ff */
[----:B------:R1:W2:Y:S03]  /*7960*/  SYNCS.PHASECHK.TRANS64.TRYWAIT P1, [R4+URZ], R3 ;  /* 0x00000003040075a7 */ /* 0x0002a6000802017f */
[----:B--2---:R-:W-:Y:S05]  /*7970*/  @!P1 NANOSLEEP.SYNCS 0x989680 ;  /* 0x009896800000995d */ /* 0x004fea0003900000 */
[----:B------:R-:W2:Y:S02]  /*7980*/  @!P1 SYNCS.PHASECHK.TRANS64 P1, [R4+URZ], R3 ;  /* 0x00000003040095a7 */ /* 0x000ea4000802007f */
[----:B--2---:R-:W-:Y:S05]  /*7990*/  @!P1 BRA `(.L_x_23) ;  /* 0xfffffffc00ec9947 */ /* 0x004fea000383ffff */
[----:B------:R-:W-:Y:S05]  /*79a0*/  BRA `(.L_x_22) ;  /* 0xffffffa0009c7947 */ /* 0x000fea000383ffff */
.L_x_116:
[----:B------:R-:W-:Y:S01]  /*79b0*/  BSSY B1, `(.L_x_166) ;  /* 0x0000006000017945 */ /* 0x000fe20003800000 */
[----:B------:R-:W-:-:S07]  /*79c0*/  IMAD.MOV.U32 R15, RZ, RZ, -0x1 ;  /* 0xffffffffff0f7424 */ /* 0x000fce00078e00ff */
[----:B------:R-:W-:Y:S05]  /*79d0*/  WARPSYNC.COLLECTIVE R15, `(.L_x_167) ;  /* 0x000000000f0c7348 */ /* 0x000fea0003c00000 */
[----:B------:R-:W-:Y:S02]  /*79e0*/  ELECT P6, UR62, PT ;  /* 0x00000000003e782f */ /* 0x000fe400038c0000 */
[----:B------:R-:W-:Y:S01]  /*79f0*/  MOV R14, UR62 ;  /* 0x0000003e000e7c02 */ /* 0x000fe20008000f00 */
[----:B------:R-:W-:Y:S10]  /*7a00*/  ENDCOLLECTIVE ;  /* 0x000000000000791b */ /* 0x000ff40003800000 */
.L_x_167:
[----:B------:R-:W-:Y:S05]  /*7a10*/  BSYNC B1 ;  /* 0x0000000000017941 */ /* 0x000fea0003800000 */
.L_x_166:
[----:B------:R-:W-:Y:S05]  /*7a20*/  BRA `(.L_x_168) ;  /* 0xffffffe000107947 */ /* 0x000fea000383ffff */
.L_x_119:
[----:B0-----:R0:W1:Y:S02]  /*7a30*/  SYNCS.PHASECHK.TRANS64.TRYWAIT P1, [R14+URZ+0x110], R7 ;  /* 0x000110070e0075a7 */ /* 0x001064000802017f */
[----:B-1----:R-:W-:Y:S05]  /*7a40*/  @!P1 NANOSLEEP.SYNCS 0x989680 ;  /* 0x009896800000995d */ /* 0x002fea0003900000 */
[----:B------:R-:W1:Y:S02]  /*7a50*/  @!P1 SYNCS.PHASECHK.TRANS64 P1, [R14+URZ+0x110], R7 ;  /* 0x000110070e0095a7 */ /* 0x000e64000802007f */
[----:B-1----:R-:W-:Y:S05]  /*7a60*/  @!P1 BRA `(.L_x_119) ;  /* 0xfffffffc00f09947 */ /* 0x002fea000383ffff */
[----:B------:R-:W-:Y:S05]  /*7a70*/  BRA `(.L_x_169) ;  /* 0xffffffe000447947 */ /* 0x000fea000383ffff */
.L_x_128:
[----:B------:R-:W-:Y:S01]  /*7a80*/  BSSY B0, `(.L_x_170) ;  /* 0x0000006000007945 */ /* 0x000fe20003800000 */
[----:B------:R-:W-:-:S07]  /*7a90*/  IMAD.MOV.U32 R15, RZ, RZ, -0x1 ;  /* 0xffffffffff0f7424 */ /* 0x000fce00078e00ff */
[----:B------:R-:W-:Y:S05]  /*7aa0*/  WARPSYNC.COLLECTIVE R15, `(.L_x_171) ;  /* 0x000000000f0c7348 */ /* 0x000fea0003c00000 */
[----:B------:R-:W-:Y:S02]  /*7ab0*/  ELECT P6, UR62, PT ;  /* 0x00000000003e782f */ /* 0x000fe400038c0000 */
[----:B------:R-:W-:Y:S01]  /*7ac0*/  MOV R14, UR62 ;  /* 0x0000003e000e7c02 */ /* 0x000fe20008000f00 */
[----:B------:R-:W-:Y:S10]  /*7ad0*/  ENDCOLLECTIVE ;  /* 0x000000000000791b */ /* 0x000ff40003800000 */
.L_x_171:
[----:B------:R-:W-:Y:S05]  /*7ae0*/  BSYNC B0 ;  /* 0x0000000000007941 */ /* 0x000fea0003800000 */
.L_x_170:
[----:B------:R-:W-:Y:S05]  /*7af0*/  BRA `(.L_x_172) ;  /* 0xffffffe800947947 */ /* 0x000fea000383ffff */
.L_x_132:
[----:B0-----:R0:W1:Y:S02]  /*7b00*/  SYNCS.PHASECHK.TRANS64.TRYWAIT P0, [R7+URZ], R2 ;  /* 0x00000002070075a7 */ /* 0x001064000800017f */
[----:B-1----:R-:W-:Y:S05]  /*7b10*/  @!P0 NANOSLEEP.SYNCS 0x989680 ;  /* 0x009896800000895d */ /* 0x002fea0003900000 */
[----:B------:R-:W1:Y:S02]  /*7b20*/  @!P0 SYNCS.PHASECHK.TRANS64 P0, [R7+URZ], R2 ;  /* 0x00000002070085a7 */ /* 0x000e64000800007f */
[----:B-1----:R-:W-:Y:S05]  /*7b30*/  @!P0 BRA `(.L_x_132) ;  /* 0xfffffffc00f08947 */ /* 0x002fea000383ffff */
[----:B------:R-:W-:Y:S05]  /*7b40*/  BRA `(.L_x_173) ;  /* 0xffffffe800d47947 */ /* 0x000fea000383ffff */
.L_x_133:
[----:B0-----:R0:W1:Y:S02]  /*7b50*/  SYNCS.PHASECHK.TRANS64.TRYWAIT P0, [R9+URZ], R4 ;  /* 0x00000004090075a7 */ /* 0x001064000800017f */
[----:B-1----:R-:W-:Y:S05]  /*7b60*/  @!P0 NANOSLEEP.SYNCS 0x989680 ;  /* 0x009896800000895d */ /* 0x002fea0003900000 */
[----:B------:R-:W1:Y:S02]  /*7b70*/  @!P0 SYNCS.PHASECHK.TRANS64 P0, [R9+URZ], R4 ;  /* 0x00000004090085a7 */ /* 0x000e64000800007f */
[----:B-1----:R-:W-:Y:S05]  /*7b80*/  @!P0 BRA `(.L_x_133) ;  /* 0xfffffffc00f08947 */ /* 0x002fea000383ffff */
[----:B------:R-:W-:Y:S05]  /*7b90*/  BRA `(.L_x_174) ;  /* 0xffffffe800e47947 */ /* 0x000fea000383ffff */
.L_x_134:
[----:B0-----:R0:W1:Y:S02]  /*7ba0*/  SYNCS.PHASECHK.TRANS64.TRYWAIT P0, [R6+URZ], R5 ;  /* 0x00000005060075a7 */ /* 0x001064000800017f */
[----:B-1----:R-:W-:Y:S05]  /*7bb0*/  @!P0 NANOSLEEP.SYNCS 0x989680 ;  /* 0x009896800000895d */ /* 0x002fea0003900000 */
[----:B------:R-:W1:Y:S02]  /*7bc0*/  @!P0 SYNCS.PHASECHK.TRANS64 P0, [R6+URZ], R5 ;  /* 0x00000005060085a7 */ /* 0x000e64000800007f */
[----:B-1----:R-:W-:Y:S05]  /*7bd0*/  @!P0 BRA `(.L_x_134) ;  /* 0xfffffffc00f08947 */ /* 0x002fea000383ffff */
[----:B------:R-:W-:Y:S05]  /*7be0*/  BRA `(.L_x_175) ;  /* 0xffffffe800f47947 */ /* 0x000fea000383ffff */
.L_x_135:
[----:B0-----:R0:W1:Y:S02]  /*7bf0*/  SYNCS.PHASECHK.TRANS64.TRYWAIT P0, [R9+URZ], R4 ;  /* 0x00000004090075a7 */ /* 0x001064000800017f */
[----:B-1----:R-:W-:Y:S05]  /*7c00*/  @!P0 NANOSLEEP.SYNCS 0x989680 ;  /* 0x009896800000895d */ /* 0x002fea0003900000 */
[----:B------:R-:W1:Y:S02]  /*7c10*/  @!P0 SYNCS.PHASECHK.TRANS64 P0, [R9+URZ], R4 ;  /* 0x00000004090085a7 */ /* 0x000e64000800007f */
[----:B-1----:R-:W-:Y:S05]  /*7c20*/  @!P0 BRA `(.L_x_135) ;  /* 0xfffffffc00f08947 */ /* 0x002fea000383ffff */
[----:B------:R-:W-:Y:S05]  /*7c30*/  BRA `(.L_x_176) ;  /* 0xffffffec00047947 */ /* 0x000fea000383ffff */
.L_x_136:
[----:B0-----:R0:W1:Y:S02]  /*7c40*/  SYNCS.PHASECHK.TRANS64.TRYWAIT P0, [R6+URZ], R5 ;  /* 0x00000005060075a7 */ /* 0x001064000800017f */
[----:B-1----:R-:W-:Y:S05]  /*7c50*/  @!P0 NANOSLEEP.SYNCS 0x989680 ;  /* 0x009896800000895d */ /* 0x002fea0003900000 */
[----:B------:R-:W1:Y:S02]  /*7c60*/  @!P0 SYNCS.PHASECHK.TRANS64 P0, [R6+URZ], R5 ;  /* 0x00000005060085a7 */ /* 0x000e64000800007f */
[----:B-1----:R-:W-:Y:S05]  /*7c70*/  @!P0 BRA `(.L_x_136) ;  /* 0xfffffffc00f08947 */ /* 0x002fea000383ffff */
[----:B------:R-:W-:Y:S05]  /*7c80*/  BRA `(.L_x_177) ;  /* 0xffffffec00147947 */ /* 0x000fea000383ffff */
.L_x_137:
[----:B0-----:R0:W1:Y:S02]  /*7c90*/  SYNCS.PHASECHK.TRANS64.TRYWAIT P0, [R9+URZ], R4 ;  /* 0x00000004090075a7 */ /* 0x001064000800017f */
[----:B-1----:R-:W-:Y:S05]  /*7ca0*/  @!P0 NANOSLEEP.SYNCS 0x989680 ;  /* 0x009896800000895d */ /* 0x002fea0003900000 */
[----:B------:R-:W1:Y:S02]  /*7cb0*/  @!P0 SYNCS.PHASECHK.TRANS64 P0, [R9+URZ], R4 ;  /* 0x00000004090085a7 */ /* 0x000e64000800007f */
[----:B-1----:R-:W-:Y:S05]  /*7cc0*/  @!P0 BRA `(.L_x_137) ;  /* 0xfffffffc00f08947 */ /* 0x002fea000383ffff */
[----:B------:R-:W-:Y:S05]  /*7cd0*/  BRA `(.L_x_178) ;  /* 0xffffffec00247947 */ /* 0x000fea000383ffff */
.L_x_138:
[----:B0-----:R0:W1:Y:S02]  /*7ce0*/  SYNCS.PHASECHK.TRANS64.TRYWAIT P0, [R6+URZ], R5 ;  /* 0x00000005060075a7 */ /* 0x001064000800017f */
[----:B-1----:R-:W-:Y:S05]  /*7cf0*/  @!P0 NANOSLEEP.SYNCS 0x989680 ;  /* 0x009896800000895d */ /* 0x002fea0003900000 */
[----:B------:R-:W1:Y:S02]  /*7d00*/  @!P0 SYNCS.PHASECHK.TRANS64 P0, [R6+URZ], R5 ;  /* 0x00000005060085a7 */ /* 0x000e64000800007f */
[----:B-1----:R-:W-:Y:S05]  /*7d10*/  @!P0 BRA `(.L_x_138) ;  /* 0xfffffffc00f08947 */ /* 0x002fea000383ffff */
[----:B------:R-:W-:Y:S05]  /*7d20*/  BRA `(.L_x_179) ;  /* 0xffffffec00347947 */ /* 0x000fea000383ffff */
.L_x_139:
[----:B0-----:R0:W1:Y:S02]  /*7d30*/  SYNCS.PHASECHK.TRANS64.TRYWAIT P0, [R9+URZ], R4 ;  /* 0x00000004090075a7 */ /* 0x001064000800017f */
[----:B-1----:R-:W-:Y:S05]  /*7d40*/  @!P0 NANOSLEEP.SYNCS 0x989680 ;  /* 0x009896800000895d */ /* 0x002fea0003900000 */
[----:B------:R-:W1:Y:S02]  /*7d50*/  @!P0 SYNCS.PHASECHK.TRANS64 P0, [R9+URZ], R4 ;  /* 0x00000004090085a7 */ /* 0x000e64000800007f */
[----:B-1----:R-:W-:Y:S05]  /*7d60*/  @!P0 BRA `(.L_x_139) ;  /* 0xfffffffc00f08947 */ /* 0x002fea000383ffff */
[----:B------:R-:W-:Y:S05]  /*7d70*/  BRA `(.L_x_180) ;  /* 0xffffffec00447947 */ /* 0x000fea000383ffff */
.L_x_140:
[----:B0-----:R0:W1:Y:S02]  /*7d80*/  SYNCS.PHASECHK.TRANS64.TRYWAIT P0, [R6+URZ], R5 ;  /* 0x00000005060075a7 */ /* 0x001064000800017f */
[----:B-1----:R-:W-:Y:S05]  /*7d90*/  @!P0 NANOSLEEP.SYNCS 0x989680 ;  /* 0x009896800000895d */ /* 0x002fea0003900000 */
[----:B------:R-:W1:Y:S02]  /*7da0*/  @!P0 SYNCS.PHASECHK.TRANS64 P0, [R6+URZ], R5 ;  /* 0x00000005060085a7 */ /* 0x000e64000800007f */
[----:B-1----:R-:W-:Y:S05]  /*7db0*/  @!P0 BRA `(.L_x_140) ;  /* 0xfffffffc00f08947 */ /* 0x002fea000383ffff */
[----:B------:R-:W-:Y:S05]  /*7dc0*/  BRA `(.L_x_181) ;  /* 0xffffffec00547947 */ /* 0x000fea000383ffff */
.L_x_141:
[----:B0-----:R0:W1:Y:S02]  /*7dd0*/  SYNCS.PHASECHK.TRANS64.TRYWAIT P0, [R9+URZ], R4 ;  /* 0x00000004090075a7 */ /* 0x001064000800017f */
[----:B-1----:R-:W-:Y:S05]  /*7de0*/  @!P0 NANOSLEEP.SYNCS 0x989680 ;  /* 0x009896800000895d */ /* 0x002fea0003900000 */
[----:B------:R-:W1:Y:S02]  /*7df0*/  @!P0 SYNCS.PHASECHK.TRANS64 P0, [R9+URZ], R4 ;  /* 0x00000004090085a7 */ /* 0x000e64000800007f */
[----:B-1----:R-:W-:Y:S05]  /*7e00*/  @!P0 BRA `(.L_x_141) ;  /* 0xfffffffc00f08947 */ /* 0x002fea000383ffff */
[----:B------:R-:W-:Y:S05]  /*7e10*/  BRA `(.L_x_182) ;  /* 0xffffffec00647947 */ /* 0x000fea000383ffff */
.L_x_142:
[----:B0-----:R0:W1:Y:S02]  /*7e20*/  SYNCS.PHASECHK.TRANS64.TRYWAIT P0, [R6+URZ], R5 ;  /* 0x00000005060075a7 */ /* 0x001064000800017f */
[----:B-1----:R-:W-:Y:S05]  /*7e30*/  @!P0 NANOSLEEP.SYNCS 0x989680 ;  /* 0x009896800000895d */ /* 0x002fea0003900000 */
[----:B------:R-:W1:Y:S02]  /*7e40*/  @!P0 SYNCS.PHASECHK.TRANS64 P0, [R6+URZ], R5 ;  /* 0x00000005060085a7 */ /* 0x000e64000800007f */
[----:B-1----:R-:W-:Y:S05]  /*7e50*/  @!P0 BRA `(.L_x_142) ;  /* 0xfffffffc00f08947 */ /* 0x002fea000383ffff */
[----:B------:R-:W-:Y:S05]  /*7e60*/  BRA `(.L_x_183) ;  /* 0xffffffec00747947 */ /* 0x000fea000383ffff */
.L_x_143:
[----:B0-----:R0:W1:Y:S02]  /*7e70*/  SYNCS.PHASECHK.TRANS64.TRYWAIT P0, [R9+URZ], R4 ;  /* 0x00000004090075a7 */ /* 0x001064000800017f */
[----:B-1----:R-:W-:Y:S05]  /*7e80*/  @!P0 NANOSLEEP.SYNCS 0x989680 ;  /* 0x009896800000895d */ /* 0x002fea0003900000 */
[----:B------:R-:W1:Y:S02]  /*7e90*/  @!P0 SYNCS.PHASECHK.TRANS64 P0, [R9+URZ], R4 ;  /* 0x00000004090085a7 */ /* 0x000e64000800007f */
[----:B-1----:R-:W-:Y:S05]  /*7ea0*/  @!P0 BRA `(.L_x_143) ;  /* 0xfffffffc00f08947 */ /* 0x002fea000383ffff */
[----:B------:R-:W-:Y:S05]  /*7eb0*/  BRA `(.L_x_184) ;  /* 0xffffffec00847947 */ /* 0x000fea000383ffff */
.L_x_144:
[----:B0-----:R0:W1:Y:S02]  /*7ec0*/  SYNCS.PHASECHK.TRANS64.TRYWAIT P0, [R6+URZ], R5 ;  /* 0x00000005060075a7 */ /* 0x001064000800017f */
[----:B-1----:R-:W-:Y:S05]  /*7ed0*/  @!P0 NANOSLEEP.SYNCS 0x989680 ;  /* 0x009896800000895d */ /* 0x002fea0003900000 */
[----:B------:R-:W1:Y:S02]  /*7ee0*/  @!P0 SYNCS.PHASECHK.TRANS64 P0, [R6+URZ], R5 ;  /* 0x00000005060085a7 */ /* 0x000e64000800007f */
[----:B-1----:R-:W-:Y:S05]  /*7ef0*/  @!P0 BRA `(.L_x_144) ;  /* 0xfffffffc00f08947 */ /* 0x002fea000383ffff */
[----:B------:R-:W-:Y:S05]  /*7f00*/  BRA `(.L_x_185) ;  /* 0xffffffec00947947 */ /* 0x000fea000383ffff */
.L_x_145:
[----:B0-----:R0:W1:Y:S02]  /*7f10*/  SYNCS.PHASECHK.TRANS64.TRYWAIT P0, [R9+URZ], R4 ;  /* 0x00000004090075a7 */ /* 0x001064000800017f */
[----:B-1----:R-:W-:Y:S05]  /*7f20*/  @!P0 NANOSLEEP.SYNCS 0x989680 ;  /* 0x009896800000895d */ /* 0x002fea0003900000 */
[----:B------:R-:W1:Y:S02]  /*7f30*/  @!P0 SYNCS.PHASECHK.TRANS64 P0, [R9+URZ], R4 ;  /* 0x00000004090085a7 */ /* 0x000e64000800007f */
[----:B-1----:R-:W-:Y:S05]  /*7f40*/  @!P0 BRA `(.L_x_145) ;  /* 0xfffffffc00f08947 */ /* 0x002fea000383ffff */
[----:B------:R-:W-:Y:S05]  /*7f50*/  BRA `(.L_x_186) ;  /* 0xffffffec00a47947 */ /* 0x000fea000383ffff */
.L_x_146:
[----:B0-----:R0:W1:Y:S02]  /*7f60*/  SYNCS.PHASECHK.TRANS64.TRYWAIT P0, [R6+URZ], R5 ;  /* 0x00000005060075a7 */ /* 0x001064000800017f */
[----:B-1----:R-:W-:Y:S05]  /*7f70*/  @!P0 NANOSLEEP.SYNCS 0x989680 ;  /* 0x009896800000895d */ /* 0x002fea0003900000 */
[----:B------:R-:W1:Y:S02]  /*7f80*/  @!P0 SYNCS.PHASECHK.TRANS64 P0, [R6+URZ], R5 ;  /* 0x00000005060085a7 */ /* 0x000e64000800007f */
[----:B-1----:R-:W-:Y:S05]  /*7f90*/  @!P0 BRA `(.L_x_146) ;  /* 0xfffffffc00f08947 */ /* 0x002fea000383ffff */
[----:B------:R-:W-:Y:S05]  /*7fa0*/  BRA `(.L_x_187) ;  /* 0xffffffec00b47947 */ /* 0x000fea000383ffff */
.L_x_147:
[----:B0-----:R0:W1:Y:S02]  /*7fb0*/  SYNCS.PHASECHK.TRANS64.TRYWAIT P0, [R9+URZ], R4 ;  /* 0x00000004090075a7 */ /* 0x001064000800017f */
[----:B-1----:R-:W-:Y:S05]  /*7fc0*/  @!P0 NANOSLEEP.SYNCS 0x989680 ;  /* 0x009896800000895d */ /* 0x002fea0003900000 */
[----:B------:R-:W1:Y:S02]  /*7fd0*/  @!P0 SYNCS.PHASECHK.TRANS64 P0, [R9+URZ], R4 ;  /* 0x00000004090085a7 */ /* 0x000e64000800007f */
[----:B-1----:R-:W-:Y:S05]  /*7fe0*/  @!P0 BRA `(.L_x_147) ;  /* 0xfffffffc00f08947 */ /* 0x002fea000383ffff */
[----:B------:R-:W-:Y:S05]  /*7ff0*/  BRA `(.L_x_188) ;  /* 0xffffffec00c47947 */ /* 0x000fea000383ffff */
.L_x_148:
[----:B0-----:R0:W1:Y:S02]  /*8000*/  SYNCS.PHASECHK.TRANS64.TRYWAIT P0, [R6+URZ], R5 ;  /* 0x00000005060075a7 */ /* 0x001064000800017f */
[----:B-1----:R-:W-:Y:S05]  /*8010*/  @!P0 NANOSLEEP.SYNCS 0x989680 ;  /* 0x009896800000895d */ /* 0x002fea0003900000 */
[----:B------:R-:W1:Y:S02]  /*8020*/  @!P0 SYNCS.PHASECHK.TRANS64 P0, [R6+URZ], R5 ;  /* 0x00000005060085a7 */ /* 0x000e64000800007f */
[----:B-1----:R-:W-:Y:S05]  /*8030*/  @!P0 BRA `(.L_x_148) ;  /* 0xfffffffc00f08947 */ /* 0x002fea000383ffff */
[----:B------:R-:W-:Y:S05]  /*8040*/  BRA `(.L_x_189) ;  /* 0xffffffec00d47947 */ /* 0x000fea000383ffff */
.L_x_149:
[----:B0-----:R0:W1:Y:S02]  /*8050*/  SYNCS.PHASECHK.TRANS64.TRYWAIT P0, [R9+URZ], R4 ;  /* 0x00000004090075a7 */ /* 0x001064000800017f */
[----:B-1----:R-:W-:Y:S05]  /*8060*/  @!P0 NANOSLEEP.SYNCS 0x989680 ;  /* 0x009896800000895d */ /* 0x002fea0003900000 */
[----:B------:R-:W1:Y:S02]  /*8070*/  @!P0 SYNCS.PHASECHK.TRANS64 P0, [R9+URZ], R4 ;  /* 0x00000004090085a7 */ /* 0x000e64000800007f */
[----:B-1----:R-:W-:Y:S05]  /*8080*/  @!P0 BRA `(.L_x_149) ;  /* 0xfffffffc00f08947 */ /* 0x002fea000383ffff */
[----:B------:R-:W-:Y:S05]  /*8090*/  BRA `(.L_x_190) ;  /* 0xffffffec00e47947 */ /* 0x000fea000383ffff */
.L_x_150:
[----:B0-----:R0:W1:Y:S02]  /*80a0*/  SYNCS.PHASECHK.TRANS64.TRYWAIT P0, [R6+URZ], R5 ;  /* 0x00000005060075a7 */ /* 0x001064000800017f */
[----:B-1----:R-:W-:Y:S05]  /*80b0*/  @!P0 NANOSLEEP.SYNCS 0x989680 ;  /* 0x009896800000895d */ /* 0x002fea0003900000 */
[----:B------:R-:W1:Y:S02]  /*80c0*/  @!P0 SYNCS.PHASECHK.TRANS64 P0, [R6+URZ], R5 ;  /* 0x00000005060085a7 */ /* 0x000e64000800007f */
[----:B-1----:R-:W-:Y:S05]  /*80d0*/  @!P0 BRA `(.L_x_150) ;  /* 0xfffffffc00f08947 */ /* 0x002fea000383ffff */
[----:B------:R-:W-:Y:S05]  /*80e0*/  BRA `(.L_x_191) ;  /* 0xffffffec00f47947 */ /* 0x000fea000383ffff */
.L_x_151:
[----:B0-----:R0:W1:Y:S02]  /*80f0*/  SYNCS.PHASECHK.TRANS64.TRYWAIT P0, [R9+URZ], R4 ;  /* 0x00000004090075a7 */ /* 0x001064000800017f */
[----:B-1----:R-:W-:Y:S05]  /*8100*/  @!P0 NANOSLEEP.SYNCS 0x989680 ;  /* 0x009896800000895d */ /* 0x002fea0003900000 */
[----:B------:R-:W1:Y:S02]  /*8110*/  @!P0 SYNCS.PHASECHK.TRANS64 P0, [R9+URZ], R4 ;  /* 0x00000004090085a7 */ /* 0x000e64000800007f */
[----:B-1----:R-:W-:Y:S05]  /*8120*/  @!P0 BRA `(.L_x_151) ;  /* 0xfffffffc00f08947 */ /* 0x002fea000383ffff */
[----:B------:R-:W-:Y:S05]  /*8130*/  BRA `(.L_x_192) ;  /* 0xfffffff000047947 */ /* 0x000fea000383ffff */
.L_x_152:
[----:B0-----:R0:W1:Y:S02]  /*8140*/  SYNCS.PHASECHK.TRANS64.TRYWAIT P0, [R6+URZ], R5 ;  /* 0x00000005060075a7 */ /* 0x001064000800017f */
[----:B-1----:R-:W-:Y:S05]  /*8150*/  @!P0 NANOSLEEP.SYNCS 0x989680 ;  /* 0x009896800000895d */ /* 0x002fea0003900000 */
[----:B------:R-:W1:Y:S02]  /*8160*/  @!P0 SYNCS.PHASECHK.TRANS64 P0, [R6+URZ], R5 ;  /* 0x00000005060085a7 */ /* 0x000e64000800007f */
[----:B-1----:R-:W-:Y:S05]  /*8170*/  @!P0 BRA `(.L_x_152) ;  /* 0xfffffffc00f08947 */ /* 0x002fea000383ffff */
[----:B------:R-:W-:Y:S05]  /*8180*/  BRA `(.L_x_193) ;  /* 0xfffffff000147947 */ /* 0x000fea000383ffff */
.L_x_153:
[----:B0-----:R0:W1:Y:S02]  /*8190*/  SYNCS.PHASECHK.TRANS64.TRYWAIT P0, [R9+URZ], R4 ;  /* 0x00000004090075a7 */ /* 0x001064000800017f */
[----:B-1----:R-:W-:Y:S05]  /*81a0*/  @!P0 NANOSLEEP.SYNCS 0x989680 ;  /* 0x009896800000895d */ /* 0x002fea0003900000 */
[----:B------:R-:W1:Y:S02]  /*81b0*/  @!P0 SYNCS.PHASECHK.TRANS64 P0, [R9+URZ], R4 ;  /* 0x00000004090085a7 */ /* 0x000e64000800007f */
[----:B-1----:R-:W-:Y:S05]  /*81c0*/  @!P0 BRA `(.L_x_153) ;  /* 0xfffffffc00f08947 */ /* 0x002fea000383ffff */
[----:B------:R-:W-:Y:S05]  /*81d0*/  BRA `(.L_x_194) ;  /* 0xfffffff000247947 */ /* 0x000fea000383ffff */
.L_x_154:
[----:B0-----:R0:W1:Y:S02]  /*81e0*/  SYNCS.PHASECHK.TRANS64.TRYWAIT P0, [R6+URZ], R5 ;  /* 0x00000005060075a7 */ /* 0x001064000800017f */
[----:B-1----:R-:W-:Y:S05]  /*81f0*/  @!P0 NANOSLEEP.SYNCS 0x989680 ;  /* 0x009896800000895d */ /* 0x002fea0003900000 */
[----:B------:R-:W1:Y:S02]  /*8200*/  @!P0 SYNCS.PHASECHK.TRANS64 P0, [R6+URZ], R5 ;  /* 0x00000005060085a7 */ /* 0x000e64000800007f */
[----:B-1----:R-:W-:Y:S05]  /*8210*/  @!P0 BRA `(.L_x_154) ;  /* 0xfffffffc00f08947 */ /* 0x002fea000383ffff */
[----:B------:R-:W-:Y:S05]  /*8220*/  BRA `(.L_x_195) ;  /* 0xfffffff000347947 */ /* 0x000fea000383ffff */
.L_x_155:
[----:B0-----:R0:W1:Y:S02]  /*8230*/  SYNCS.PHASECHK.TRANS64.TRYWAIT P0, [R9+URZ], R4 ;  /* 0x00000004090075a7 */ /* 0x001064000800017f */
[----:B-1----:R-:W-:Y:S05]  /*8240*/  @!P0 NANOSLEEP.SYNCS 0x989680 ;  /* 0x009896800000895d */ /* 0x002fea0003900000 */
[----:B------:R-:W1:Y:S02]  /*8250*/  @!P0 SYNCS.PHASECHK.TRANS64 P0, [R9+URZ], R4 ;  /* 0x00000004090085a7 */ /* 0x000e64000800007f */
[----:B-1----:R-:W-:Y:S05]  /*8260*/  @!P0 BRA `(.L_x_155) ;  /* 0xfffffffc00f08947 */ /* 0x002fea000383ffff */
[----:B------:R-:W-:Y:S05]  /*8270*/  BRA `(.L_x_196) ;  /* 0xfffffff000447947 */ /* 0x000fea000383ffff */
.L_x_156:
[----:B0-----:R0:W1:Y:S02]  /*8280*/  SYNCS.PHASECHK.TRANS64.TRYWAIT P0, [R6+URZ], R5 ;  /* 0x00000005060075a7 */ /* 0x001064000800017f */
[----:B-1----:R-:W-:Y:S05]  /*8290*/  @!P0 NANOSLEEP.SYNCS 0x989680 ;  /* 0x009896800000895d */ /* 0x002fea0003900000 */
[----:B------:R-:W1:Y:S02]  /*82a0*/  @!P0 SYNCS.PHASECHK.TRANS64 P0, [R6+URZ], R5 ;  /* 0x00000005060085a7 */ /* 0x000e64000800007f */
[----:B-1----:R-:W-:Y:S05]  /*82b0*/  @!P0 BRA `(.L_x_156) ;  /* 0xfffffffc00f08947 */ /* 0x002fea000383ffff */
[----:B------:R-:W-:Y:S05]  /*82c0*/  BRA `(.L_x_197) ;  /* 0xfffffff000547947 */ /* 0x000fea000383ffff */
.L_x_157:
[----:B0-----:R0:W1:Y:S02]  /*82d0*/  SYNCS.PHASECHK.TRANS64.TRYWAIT P0, [R9+URZ], R4 ;  /* 0x00000004090075a7 */ /* 0x001064000800017f */
[----:B-1----:R-:W-:Y:S05]  /*82e0*/  @!P0 NANOSLEEP.SYNCS 0x989680 ;  /* 0x009896800000895d */ /* 0x002fea0003900000 */
[----:B------:R-:W1:Y:S02]  /*82f0*/  @!P0 SYNCS.PHASECHK.TRANS64 P0, [R9+URZ], R4 ;  /* 0x00000004090085a7 */ /* 0x000e64000800007f */
[----:B-1----:R-:W-:Y:S05]  /*8300*/  @!P0 BRA `(.L_x_157) ;  /* 0xfffffffc00f08947 */ /* 0x002fea000383ffff */
[----:B------:R-:W-:Y:S05]  /*8310*/  BRA `(.L_x_198) ;  /* 0xfffffff000647947 */ /* 0x000fea000383ffff */
.L_x_158:
[----:B0-----:R0:W1:Y:S02]  /*8320*/  SYNCS.PHASECHK.TRANS64.TRYWAIT P0, [R6+URZ], R5 ;  /* 0x00000005060075a7 */ /* 0x001064000800017f */
[----:B-1----:R-:W-:Y:S05]  /*8330*/  @!P0 NANOSLEEP.SYNCS 0x989680 ;  /* 0x009896800000895d */ /* 0x002fea0003900000 */
[----:B------:R-:W1:Y:S02]  /*8340*/  @!P0 SYNCS.PHASECHK.TRANS64 P0, [R6+URZ], R5 ;  /* 0x00000005060085a7 */ /* 0x000e64000800007f */
[----:B-1----:R-:W-:Y:S05]  /*8350*/  @!P0 BRA `(.L_x_158) ;  /* 0xfffffffc00f08947 */ /* 0x002fea000383ffff */
[----:B------:R-:W-:Y:S05]  /*8360*/  BRA `(.L_x_199) ;  /* 0xfffffff000747947 */ /* 0x000fea000383ffff */
.L_x_159:
[----:B0-----:R0:W1:Y:S02]  /*8370*/  SYNCS.PHASECHK.TRANS64.TRYWAIT P0, [R9+URZ], R4 ;  /* 0x00000004090075a7 */ /* 0x001064000800017f */
[----:B-1----:R-:W-:Y:S05]  /*8380*/  @!P0 NANOSLEEP.SYNCS 0x989680 ;  /* 0x009896800000895d */ /* 0x002fea0003900000 */
[----:B------:R-:W1:Y:S02]  /*8390*/  @!P0 SYNCS.PHASECHK.TRANS64 P0, [R9+URZ], R4 ;  /* 0x00000004090085a7 */ /* 0x000e64000800007f */
[----:B-1----:R-:W-:Y:S05]  /*83a0*/  @!P0 BRA `(.L_x_159) ;  /* 0xfffffffc00f08947 */ /* 0x002fea000383ffff */
[----:B------:R-:W-:Y:S05]  /*83b0*/  BRA `(.L_x_200) ;  /* 0xfffffff000847947 */ /* 0x000fea000383ffff */
.L_x_160:
[----:B0-----:R0:W1:Y:S02]  /*83c0*/  SYNCS.PHASECHK.TRANS64.TRYWAIT P0, [R6+URZ], R5 ;  /* 0x00000005060075a7 */ /* 0x001064000800017f */
[----:B-1----:R-:W-:Y:S05]  /*83d0*/  @!P0 NANOSLEEP.SYNCS 0x989680 ;  /* 0x009896800000895d */ /* 0x002fea0003900000 */
[----:B------:R-:W1:Y:S02]  /*83e0*/  @!P0 SYNCS.PHASECHK.TRANS64 P0, [R6+URZ], R5 ;  /* 0x00000005060085a7 */ /* 0x000e64000800007f */
[----:B-1----:R-:W-:Y:S05]  /*83f0*/  @!P0 BRA `(.L_x_160) ;  /* 0xfffffffc00f08947 */ /* 0x002fea000383ffff */
[----:B------:R-:W-:Y:S05]  /*8400*/  BRA `(.L_x_201) ;  /* 0xfffffff000947947 */ /* 0x000fea000383ffff */
.L_x_161:
[----:B0-----:R0:W1:Y:S02]  /*8410*/  SYNCS.PHASECHK.TRANS64.TRYWAIT P0, [R9+URZ], R4 ;  /* 0x00000004090075a7 */ /* 0x001064000800017f */
[----:B-1----:R-:W-:Y:S05]  /*8420*/  @!P0 NANOSLEEP.SYNCS 0x989680 ;  /* 0x009896800000895d */ /* 0x002fea0003900000 */
[----:B------:R-:W1:Y:S02]  /*8430*/  @!P0 SYNCS.PHASECHK.TRANS64 P0, [R9+URZ], R4 ;  /* 0x00000004090085a7 */ /* 0x000e64000800007f */
[----:B-1----:R-:W-:Y:S05]  /*8440*/  @!P0 BRA `(.L_x_161) ;  /* 0xfffffffc00f08947 */ /* 0x002fea000383ffff */
[----:B------:R-:W-:Y:S05]  /*8450*/  BRA `(.L_x_202) ;  /* 0xfffffff000a47947 */ /* 0x000fea000383ffff */
.L_x_162:
[----:B0-----:R0:W1:Y:S02]  /*8460*/  SYNCS.PHASECHK.TRANS64.TRYWAIT P0, [R6+URZ], R5 ;  /* 0x00000005060075a7 */ /* 0x001064000800017f */
[----:B-1----:R-:W-:Y:S05]  /*8470*/  @!P0 NANOSLEEP.SYNCS 0x989680 ;  /* 0x009896800000895d */ /* 0x002fea0003900000 */
[----:B------:R-:W1:Y:S02]  /*8480*/  @!P0 SYNCS.PHASECHK.TRANS64 P0, [R6+URZ], R5 ;  /* 0x00000005060085a7 */ /* 0x000e64000800007f */
[----:B-1----:R-:W-:Y:S05]  /*8490*/  @!P0 BRA `(.L_x_162) ;  /* 0xfffffffc00f08947 */ /* 0x002fea000383ffff */
[----:B------:R-:W-:Y:S05]  /*84a0*/  BRA `(.L_x_203) ;  /* 0xfffffff000b47947 */ /* 0x000fea000383ffff */
.L_x_163:
[----:B0-----:R0:W1:Y:S02]  /*84b0*/  SYNCS.PHASECHK.TRANS64.TRYWAIT P0, [R9+URZ], R4 ;  /* 0x00000004090075a7 */ /* 0x001064000800017f */
[----:B-1----:R-:W-:Y:S05]  /*84c0*/  @!P0 NANOSLEEP.SYNCS 0x989680 ;  /* 0x009896800000895d */ /* 0x002fea0003900000 */
[----:B------:R-:W1:Y:S02]  /*84d0*/  @!P0 SYNCS.PHASECHK.TRANS64 P0, [R9+URZ], R4 ;  /* 0x00000004090085a7 */ /* 0x000e64000800007f */
[----:B-1----:R-:W-:Y:S05]  /*84e0*/  @!P0 BRA `(.L_x_163) ;  /* 0xfffffffc00f08947 */ /* 0x002fea000383ffff */
[----:B------:R-:W-:Y:S05]  /*84f0*/  BRA `(.L_x_204) ;  /* 0xfffffff000c47947 */ /* 0x000fea000383ffff */
.L_x_164:
[----:B-1----:R1:W2:Y:S02]  /*8500*/  SYNCS.PHASECHK.TRANS64.TRYWAIT P0, [R6+URZ], R5 ;  /* 0x00000005060075a7 */ /* 0x0022a4000800017f */
[----:B--2---:R-:W-:Y:S05]  /*8510*/  @!P0 NANOSLEEP.SYNCS 0x989680 ;  /* 0x009896800000895d */ /* 0x004fea0003900000 */
[----:B------:R-:W2:Y:S02]  /*8520*/  @!P0 SYNCS.PHASECHK.TRANS64 P0, [R6+URZ], R5 ;  /* 0x00000005060085a7 */ /* 0x000ea4000800007f */
[----:B--2---:R-:W-:Y:S05]  /*8530*/  @!P0 BRA `(.L_x_164) ;  /* 0xfffffffc00f08947 */ /* 0x004fea000383ffff */
[----:B------:R-:W-:Y:S05]  /*8540*/  BRA `(.L_x_205) ;  /* 0xfffffff000cc7947 */ /* 0x000fea000383ffff */
.L_x_206:
[----:B------:R-:W-:-:S00]  /*8550*/  BRA `(.L_x_206) ;  /* 0xfffffffc00fc7947 */ /* 0x000fc0000383ffff */
[----:B------:R-:W-:-:S00]  /*8560*/  NOP ;  /* 0x0000000000007918 */ /* 0x000fc00000000000 */
        /* <DEDUP_REMOVED lines=9> */
.L_x_207:


//--------------------- .nv.global.init           --------------------------
	.section	.nv.global.init,"aw",@progbits
.nv.global.init:
	.type		$str$22,@object
	.size		$str$22,($str$23 - $str$22)
$str$22:
        /*0000*/ 	.byte	0x6b, 0x5f, 0x74, 0x69, 0x6c, 0x65, 0x5f, 0x63, 0x6f, 0x75, 0x6e, 0x74, 0x20, 0x3e, 0x3d, 0x20
        /*0010*/ 	.byte	0x31, 0x00
	.type		$str$23,@object
	.size		$str$23,(__unnamed_1 - $str$23)
$str$23:
        /*0012*/ 	.byte	0x2f, 0x74, 0x6d, 0x70, 0x2f, 0x63, 0x75, 0x74, 0x6c, 0x61, 0x73, 0x73, 0x5f, 0x73, 0x77, 0x65
        /*0022*/ 	.byte	0x65, 0x70, 0x5f, 0x73, 0x72, 0x63, 0x2f, 0x69, 0x6e, 0x63, 0x6c, 0x75, 0x64, 0x65, 0x2f, 0x63
        /*0032*/ 	.byte	0x75, 0x74, 0x6c, 0x61, 0x73, 0x73, 0x2f, 0x67, 0x65, 0x6d, 0x6d, 0x2f, 0x63, 0x6f, 0x6c, 0x6c
        /*0042*/ 	.byte	0x65, 0x63, 0x74, 0x69, 0x76, 0x65, 0x2f, 0x73, 0x6d, 0x39, 0x30, 0x5f, 0x6d, 0x6d, 0x61, 0x5f
        /*0052*/ 	.byte	0x74, 0x6d, 0x61, 0x5f, 0x67, 0x6d, 0x6d, 0x61, 0x5f, 0x73, 0x73, 0x5f, 0x77, 0x61, 0x72, 0x70
        /*0062*/ 	.byte	0x73, 0x70, 0x65, 0x63, 0x69, 0x61, 0x6c, 0x69, 0x7a, 0x65, 0x64, 0x2e, 0x68, 0x70, 0x70, 0x00
	.type		__unnamed_1,@object
	.size		__unnamed_1,(.L_0 - __unnamed_1)
__unnamed_1:
        /*0072*/ 	.byte	0x76, 0x6f, 0x69, 0x64, 0x20, 0x63, 0x75, 0x74, 0x6c, 0x61, 0x73, 0x73, 0x3a, 0x3a, 0x67, 0x65
        /* <DEDUP_REMOVED lines=179> */
        /*0bb2*/ 	.byte	0x64, 0x65, 0x6e, 0x74, 0x69, 0x74, 0x79, 0x5d, 0x00
.L_0:


//--------------------- .nv.shared._ZN7cutlass13device_kernelINS_4gemm6kernel13GemmUniversalIN4cute5tupleIJiiiiEEENS1_10collective13CollectiveMmaINS1_34MainloopSm90TmaGmmaWarpSpecializedILi34ENS5_IJNS4_1CILi1EEESB_SB_EEENS1_35KernelTmaWarpSpecializedCooperativeEEENS5_IJNSA_ILi128EEENSA_ILi80EEENSA_ILi16EEEEEENS_6half_tENS5_IJlSB_lEEESJ_SK_NS4_8TiledMMAINS4_8MMA_AtomIJNS4_4SM904GMMA25MMA_64x16x16_F32F16F16_SSILNSO_5MajorE0ELSQ_0ELNSO_7ScaleInE1ELSR_1EEEEEENS4_6LayoutINS5_IJNSA_ILi2EEESB_SB_EEENS5_IJSB_NSA_ILi0EEESX_EEEEENS5_IJNS4_10UnderscoreES10_S10_EEEEENS4_13SM90_TMA_LOADENS4_14ComposedLayoutINS4_7SwizzleILi1ELi4ELi3EEENS4_18smem_ptr_flag_bitsILi16EEENSU_INS5_IJNSA_ILi8EEESH_EEENS5_IJSH_SB_EEEEEEEvNS4_8identityES13_S1D_vS1E_EENS_8epilogue10collective6detail29Sm90TmaWarpSpecializedAdapterINS1H_15DefaultEpilogueISJ_SK_SK_NS1G_6thread17LinearCombinationISJ_Li1EffLNS1L_9ScaleType4KindE0ELNS_15FloatRoundStyleE2ESJ_EENS1_15EpilogueDefaultEEEEEvvEEEEvNT_6ParamsE --------------------------
	.section	.nv.shared._ZN7cutlass13device_kernelINS_4gemm6kernel13GemmUniversalIN4cute5tupleIJiiiiEEENS1_10collective13CollectiveMmaINS1_34MainloopSm90TmaGmmaWarpSpecializedILi34ENS5_IJNS4_1CILi1EEESB_SB_EEENS1_35KernelTmaWarpSpecializedCooperativeEEENS5_IJNSA_ILi128EEENSA_ILi80EEENSA_ILi16EEEEEENS_6half_tENS5_IJlSB_lEEESJ_SK_NS4_8TiledMMAINS4_8MMA_AtomIJNS4_4SM904GMMA25MMA_64x16x16_F32F16F16_SSILNSO_5MajorE0ELSQ_0ELNSO_7ScaleInE1ELSR_1EEEEEENS4_6LayoutINS5_IJNSA_ILi2EEESB_SB_EEENS5_IJSB_NSA_ILi0EEESX_EEEEENS5_IJNS4_10UnderscoreES10_S10_EEEEENS4_13SM90_TMA_LOADENS4_14ComposedLayoutINS4_7SwizzleILi1ELi4ELi3EEENS4_18smem_ptr_flag_bitsILi16EEENSU_INS5_IJNSA_ILi8EEESH_EEENS5_IJSH_SB_EEEEEEEvNS4_8identityES13_S1D_vS1E_EENS_8epilogue10collective6detail29Sm90TmaWarpSpecializedAdapterINS1H_15DefaultEpilogueISJ_SK_SK_NS1G_6thread17LinearCombinationISJ_Li1EffLNS1L_9ScaleType4KindE0ELNS_15FloatRoundStyleE2ESJ_EENS1_15EpilogueDefaultEEEEEvvEEEEvNT_6ParamsE,"aw",@nobits
	.sectionflags	@""
	.align	16
	.zero		1024


//--------------------- .nv.shared.reserved.0     --------------------------
	.section	.nv.shared.reserved.0,"aw",@nobits
	.weak		__nv_reservedSMEM_offset_0_alias
	.size		__nv_reservedSMEM_offset_0_alias, 0, 0
	.other		__nv_reservedSMEM_offset_0_alias,@"STO_CUDA_RESERVED_SHARED STV_DEFAULT"
__nv_reservedSMEM_offset_0_alias:
	.zero		0


//--------------------- .nv.global                --------------------------
	.section	.nv.global,"aw",@nobits
.nv.global:
	.type		_ZN39_INTERNAL_dc76ec46_4_k_cu_d06f9e27_88834cute1_E,@object
	.size		_ZN39_INTERNAL_dc76ec46_4_k_cu_d06f9e27_88834cute1_E,(_ZN39_INTERNAL_dc76ec46_4_k_cu_d06f9e27_88834cuda3std3__45__cpo6cbeginE - _ZN39_INTERNAL_dc76ec46_4_k_cu_d06f9e27_88834cute1_E)
_ZN39_INTERNAL_dc76ec46_4_k_cu_d06f9e27_88834cute1_E:
	.zero		1
	.type		_ZN39_INTERNAL_dc76ec46_4_k_cu_d06f9e27_88834cuda3std3__45__cpo6cbeginE,@object
	.size		_ZN39_INTERNAL_dc76ec46_4_k_cu_d06f9e27_88834cuda3std3__45__cpo6cbeginE,(_ZN39_INTERNAL_dc76ec46_4_k_cu_d06f9e27_88834cuda3std3__48in_placeE - _ZN39_INTERNAL_dc76ec46_4_k_cu_d06f9e27_88834cuda3std3__45__cpo6cbeginE)
_ZN39_INTERNAL_dc76ec46_4_k_cu_d06f9e27_88834cuda3std3__45__cpo6cbeginE:
	.zero		1
	.type		_ZN39_INTERNAL_dc76ec46_4_k_cu_d06f9e27_88834cuda3std3__48in_placeE,@object
	.size		_ZN39_INTERNAL_dc76ec46_4_k_cu_d06f9e27_88834cuda3std3__48in_placeE,(_ZN39_INTERNAL_dc76ec46_4_k_cu_d06f9e27_88834cuda3std6ranges3__45__cpo9iter_moveE - _ZN39_INTERNAL_dc76ec46_4_k_cu_d06f9e27_88834cuda3std3__48in_placeE)
_ZN39_INTERNAL_dc76ec46_4_k_cu_d06f9e27_88834cuda3std3__48in_placeE:
	.zero		1
	.type		_ZN39_INTERNAL_dc76ec46_4_k_cu_d06f9e27_88834cuda3std6ranges3__45__cpo9iter_moveE,@object
	.size		_ZN39_INTERNAL_dc76ec46_4_k_cu_d06f9e27_88834cuda3std6ranges3__45__cpo9iter_moveE,(_ZN39_INTERNAL_dc76ec46_4_k_cu_d06f9e27_88834cuda3std3__45__cpo5beginE - _ZN39_INTERNAL_dc76ec46_4_k_cu_d06f9e27_88834cuda3std6ranges3__45__cpo9iter_moveE)
_ZN39_INTERNAL_dc76ec46_4_k_cu_d06f9e27_88834cuda3std6ranges3__45__cpo9iter_moveE:
	.zero		1
	.type		_ZN39_INTERNAL_dc76ec46_4_k_cu_d06f9e27_88834cuda3std3__45__cpo5beginE,@object
	.size		_ZN39_INTERNAL_dc76ec46_4_k_cu_d06f9e27_88834cuda3std3__45__cpo5beginE,(_ZN39_INTERNAL_dc76ec46_4_k_cu_d06f9e27_88834cuda3std3__441_GLOBAL__N__dc76ec46_4_k_cu_d06f9e27_88836ignoreE - _ZN39_INTERNAL_dc76ec46_4_k_cu_d06f9e27_88834cuda3std3__45__cpo5beginE)
_ZN39_INTERNAL_dc76ec46_4_k_cu_d06f9e27_88834cuda3std3__45__cpo5beginE:
	.zero		1
	.type		_ZN39_INTERNAL_dc76ec46_4_k_cu_d06f9e27_88834cuda3std3__441_GLOBAL__N__dc76ec46_4_k_cu_d06f9e27_88836ignoreE,@object
	.size		_ZN39_INTERNAL_dc76ec46_4_k_cu_d06f9e27_88834cuda3std3__441_GLOBAL__N__dc76ec46_4_k_cu_d06f9e27_88836ignoreE,(_ZN39_INTERNAL_dc76ec46_4_k_cu_d06f9e27_88834cute7productE - _ZN39_INTERNAL_dc76ec46_4_k_cu_d06f9e27_88834cuda3std3__441_GLOBAL__N__dc76ec46_4_k_cu_d06f9e27_88836ignoreE)
_ZN39_INTERNAL_dc76ec46_4_k_cu_d06f9e27_88834cuda3std3__441_GLOBAL__N__dc76ec46_4_k_cu_d06f9e27_88836ignoreE:
	.zero		1
	.type		_ZN39_INTERNAL_dc76ec46_4_k_cu_d06f9e27_88834cute7productE,@object
	.size		_ZN39_INTERNAL_dc76ec46_4_k_cu_d06f9e27_88834cute7productE,(_ZN39_INTERNAL_dc76ec46_4_k_cu_d06f9e27_88834cuda3std3__45__cpo3endE - _ZN39_INTERNAL_dc76ec46_4_k_cu_d06f9e27_88834cute7productE)
_ZN39_INTERNAL_dc76ec46_4_k_cu_d06f9e27_88834cute7productE:
	.zero		1
	.type		_ZN39_INTERNAL_dc76ec46_4_k_cu_d06f9e27_88834cuda3std3__45__cpo3endE,@object
	.size		_ZN39_INTERNAL_dc76ec46_4_k_cu_d06f9e27_88834cuda3std3__45__cpo3endE,(_ZN39_INTERNAL_dc76ec46_4_k_cu_d06f9e27_88834cuda3std3__419piecewise_constructE - _ZN39_INTERNAL_dc76ec46_4_k_cu_d06f9e27_88834cuda3std3__45__cpo3endE)
_ZN39_INTERNAL_dc76ec46_4_k_cu_d06f9e27_88834cuda3std3__45__cpo3endE:
	.zero		1
	.type		_ZN39_INTERNAL_dc76ec46_4_k_cu_d06f9e27_88834cuda3std3__419piecewise_constructE,@object
	.size		_ZN39_INTERNAL_dc76ec46_4_k_cu_d06f9e27_88834cuda3std3__419piecewise_constructE,(_ZN39_INTERNAL_dc76ec46_4_k_cu_d06f9e27_88834cuda3std3__45__cpo4cendE - _ZN39_INTERNAL_dc76ec46_4_k_cu_d06f9e27_88834cuda3std3__419piecewise_constructE)
_ZN39_INTERNAL_dc76ec46_4_k_cu_d06f9e27_88834cuda3std3__419piecewise_constructE:
	.zero		1
	.type		_ZN39_INTERNAL_dc76ec46_4_k_cu_d06f9e27_88834cuda3std3__45__cpo4cendE,@object
	.size		_ZN39_INTERNAL_dc76ec46_4_k_cu_d06f9e27_88834cuda3std3__45__cpo4cendE,(_ZN39_INTERNAL_dc76ec46_4_k_cu_d06f9e27_88834cuda3std6ranges3__45__cpo4swapE - _ZN39_INTERNAL_dc76ec46_4_k_cu_d06f9e27_88834cuda3std3__45__cpo4cendE)
_ZN39_INTERNAL_dc76ec46_4_k_cu_d06f9e27_88834cuda3std3__45__cpo4cendE:
	.zero		1
	.type		_ZN39_INTERNAL_dc76ec46_4_k_cu_d06f9e27_88834cuda3std6ranges3__45__cpo4swapE,@object
	.size		_ZN39_INTERNAL_dc76ec46_4_k_cu_d06f9e27_88834cuda3std6ranges3__45__cpo4swapE,(.L_8 - _ZN39_INTERNAL_dc76ec46_4_k_cu_d06f9e27_88834cuda3std6ranges3__45__cpo4swapE)
_ZN39_INTERNAL_dc76ec46_4_k_cu_d06f9e27_88834cuda3std6ranges3__45__cpo4swapE:
	.zero		1
.L_8:


//--------------------- .nv.constant0._ZN7cutlass13device_kernelINS_4gemm6kernel13GemmUniversalIN4cute5tupleIJiiiiEEENS1_10collective13CollectiveMmaINS1_34MainloopSm90TmaGmmaWarpSpecializedILi34ENS5_IJNS4_1CILi1EEESB_SB_EEENS1_35KernelTmaWarpSpecializedCooperativeEEENS5_IJNSA_ILi128EEENSA_ILi80EEENSA_ILi16EEEEEENS_6half_tENS5_IJlSB_lEEESJ_SK_NS4_8TiledMMAINS4_8MMA_AtomIJNS4_4SM904GMMA25MMA_64x16x16_F32F16F16_SSILNSO_5MajorE0ELSQ_0ELNSO_7ScaleInE1ELSR_1EEEEEENS4_6LayoutINS5_IJNSA_ILi2EEESB_SB_EEENS5_IJSB_NSA_ILi0EEESX_EEEEENS5_IJNS4_10UnderscoreES10_S10_EEEEENS4_13SM90_TMA_LOADENS4_14ComposedLayoutINS4_7SwizzleILi1ELi4ELi3EEENS4_18smem_ptr_flag_bitsILi16EEENSU_INS5_IJNSA_ILi8EEESH_EEENS5_IJSH_SB_EEEEEEEvNS4_8identityES13_S1D_vS1E_EENS_8epilogue10collective6detail29Sm90TmaWarpSpecializedAdapterINS1H_15DefaultEpilogueISJ_SK_SK_NS1G_6thread17LinearCombinationISJ_Li1EffLNS1L_9ScaleType4KindE0ELNS_15FloatRoundStyleE2ESJ_EENS1_15EpilogueDefaultEEEEEvvEEEEvNT_6ParamsE --------------------------
	.section	.nv.constant0._ZN7cutlass13device_kernelINS_4gemm6kernel13GemmUniversalIN4cute5tupleIJiiiiEEENS1_10collective13CollectiveMmaINS1_34MainloopSm90TmaGmmaWarpSpecializedILi34ENS5_IJNS4_1CILi1EEESB_SB_EEENS1_35KernelTmaWarpSpecializedCooperativeEEENS5_IJNSA_ILi128EEENSA_ILi80EEENSA_ILi16EEEEEENS_6half_tENS5_IJlSB_lEEESJ_SK_NS4_8TiledMMAINS4_8MMA_AtomIJNS4_4SM904GMMA25MMA_64x16x16_F32F16F16_SSILNSO_5MajorE0ELSQ_0ELNSO_7ScaleInE1ELSR_1EEEEEENS4_6LayoutINS5_IJNSA_ILi2EEESB_SB_EEENS5_IJSB_NSA_ILi0EEESX_EEEEENS5_IJNS4_10UnderscoreES10_S10_EEEEENS4_13SM90_TMA_LOADENS4_14ComposedLayoutINS4_7SwizzleILi1ELi4ELi3EEENS4_18smem_ptr_flag_bitsILi16EEENSU_INS5_IJNSA_ILi8EEESH_EEENS5_IJSH_SB_EEEEEEEvNS4_8identityES13_S1D_vS1E_EENS_8epilogue10collective6detail29Sm90TmaWarpSpecializedAdapterINS1H_15DefaultEpilogueISJ_SK_SK_NS1G_6thread17LinearCombinationISJ_Li1EffLNS1L_9ScaleType4KindE0ELNS_15FloatRoundStyleE2ESJ_EENS1_15EpilogueDefaultEEEEEvvEEEEvNT_6ParamsE,"a",@progbits
	.sectionflags	@""
	.align	4
.nv.constant0._ZN7cutlass13device_kernelINS_4gemm6kernel13GemmUniversalIN4cute5tupleIJiiiiEEENS1_10collective13CollectiveMmaINS1_34MainloopSm90TmaGmmaWarpSpecializedILi34ENS5_IJNS4_1CILi1EEESB_SB_EEENS1_35KernelTmaWarpSpecializedCooperativeEEENS5_IJNSA_ILi128EEENSA_ILi80EEENSA_ILi16EEEEEENS_6half_tENS5_IJlSB_lEEESJ_SK_NS4_8TiledMMAINS4_8MMA_AtomIJNS4_4SM904GMMA25MMA_64x16x16_F32F16F16_SSILNSO_5MajorE0ELSQ_0ELNSO_7ScaleInE1ELSR_1EEEEEENS4_6LayoutINS5_IJNSA_ILi2EEESB_SB_EEENS5_IJSB_NSA_ILi0EEESX_EEEEENS5_IJNS4_10UnderscoreES10_S10_EEEEENS4_13SM90_TMA_LOADENS4_14ComposedLayoutINS4_7SwizzleILi1ELi4ELi3EEENS4_18smem_ptr_flag_bitsILi16EEENSU_INS5_IJNSA_ILi8EEESH_EEENS5_IJSH_SB_EEEEEEEvNS4_8identityES13_S1D_vS1E_EENS_8epilogue10collective6detail29Sm90TmaWarpSpecializedAdapterINS1H_15DefaultEpilogueISJ_SK_SK_NS1G_6thread17LinearCombinationISJ_Li1EffLNS1L_9ScaleType4KindE0ELNS_15FloatRoundStyleE2ESJ_EENS1_15EpilogueDefaultEEEEEvvEEEEvNT_6ParamsE:
	.zero		1664


//--------------------- SYMBOLS --------------------------

	.type		.nv.reservedSmem.offset0,@object
	.size		.nv.reservedSmem.offset0,0x4
	.type		__assertfail,@function
